	.target	sm_90a

	.elftype	@"ET_EXEC"


//--------------------- .note.nv.tkinfo           --------------------------
	.section	.note.nv.tkinfo,"",@"SHT_NOTE"
	.sectionflags	@"SHF_NOTE_NV_TKINFO"
	.tkinfo
        /*0018*/ 	.word	0x00000002
        /*0030*/ 	.string	""
        /*0030*/ 	.string	"ptxas"
        /*0030*/ 	.string	"Cuda compilation tools, release 13.0, V13.0.88"
        /*0030*/ 	.string	"Build cuda_13.0.r13.0/compiler.36424714_0"
        /*0030*/ 	.string	"-arch sm_90a -m 64 "



//--------------------- .note.nv.cuinfo           --------------------------
	.section	.note.nv.cuinfo,"",@"SHT_NOTE"
	.sectionflags	@"SHF_NOTE_NV_CUINFO"
        /*0018*/ 	.short	0x0002
        /*001a*/ 	.short	0x005a
        /*001c*/ 	.short	0x0082
	.zero		2


//--------------------- .nv.info                  --------------------------
	.section	.nv.info,"",@"SHT_CUDA_INFO"
	.align	4


	//----- nvinfo : EIATTR_REGCOUNT
	.align		4
        /*0000*/ 	.byte	0x04, 0x2f
        /*0002*/ 	.short	(.L_12 - .L_11)
	.align		4
.L_11:
        /*0004*/ 	.word	index@(_ZN7cutlass13device_kernelINS_4gemm6kernel13GemmUniversalIN4cute5tupleIJiiiiEEENS1_10collective13CollectiveMmaINS1_37MainloopSm90TmaGmmaWarpSpecializedFP8ILi2ENS5_IJNS4_1CILi1EEESB_SB_EEENS1_32KernelTmaWarpSpecializedPingpongEEENS5_IJNSA_ILi64EEENSA_ILi256EEENSA_ILi32EEEEEENS_12float_e4m3_tENS5_IJlSB_lEEESJ_SK_NS4_8TiledMMAINS4_8MMA_AtomIJNS4_4SM904GMMA31MMA_64x256x32_F32E4M3E4M3_SS_TNILNSO_7ScaleInE1ELSQ_1EEEEEENS4_6LayoutISC_NS5_IJNSA_ILi0EEESU_SU_EEEEENS5_IJNS4_10UnderscoreESX_SX_EEEEENS4_13SM90_TMA_LOADENS4_14ComposedLayoutINS4_7SwizzleILi1ELi4ELi3EEENS4_18smem_ptr_flag_bitsILi8EEENST_INS5_IJNSA_ILi8EEESH_EEENS5_IJSH_SB_EEEEEEEvNS4_8identityES10_S1A_vS1B_EENS_8epilogue10collective6detail29Sm90TmaWarpSpecializedAdapterINS1E_15DefaultEpilogueISJ_SK_SK_NS1D_6thread17LinearCombinationISJ_Li1EffLNS1I_9ScaleType4KindE0ELNS_15FloatRoundStyleE2ESJ_EENS1_15EpilogueDefaultEEEEEvvEEEEvNT_6ParamsE)
        /*0008*/ 	.word	0x000000a8


	//----- nvinfo : EIATTR_FRAME_SIZE
	.align		4
.L_12:
        /*000c*/ 	.byte	0x04, 0x11
        /*000e*/ 	.short	(.L_14 - .L_13)
	.align		4
.L_13:
        /*0010*/ 	.word	index@(_ZN7cutlass13device_kernelINS_4gemm6kernel13GemmUniversalIN4cute5tupleIJiiiiEEENS1_10collective13CollectiveMmaINS1_37MainloopSm90TmaGmmaWarpSpecializedFP8ILi2ENS5_IJNS4_1CILi1EEESB_SB_EEENS1_32KernelTmaWarpSpecializedPingpongEEENS5_IJNSA_ILi64EEENSA_ILi256EEENSA_ILi32EEEEEENS_12float_e4m3_tENS5_IJlSB_lEEESJ_SK_NS4_8TiledMMAINS4_8MMA_AtomIJNS4_4SM904GMMA31MMA_64x256x32_F32E4M3E4M3_SS_TNILNSO_7ScaleInE1ELSQ_1EEEEEENS4_6LayoutISC_NS5_IJNSA_ILi0EEESU_SU_EEEEENS5_IJNS4_10UnderscoreESX_SX_EEEEENS4_13SM90_TMA_LOADENS4_14ComposedLayoutINS4_7SwizzleILi1ELi4ELi3EEENS4_18smem_ptr_flag_bitsILi8EEENST_INS5_IJNSA_ILi8EEESH_EEENS5_IJSH_SB_EEEEEEEvNS4_8identityES10_S1A_vS1B_EENS_8epilogue10collective6detail29Sm90TmaWarpSpecializedAdapterINS1E_15DefaultEpilogueISJ_SK_SK_NS1D_6thread17LinearCombinationISJ_Li1EffLNS1I_9ScaleType4KindE0ELNS_15FloatRoundStyleE2ESJ_EENS1_15EpilogueDefaultEEEEEvvEEEEvNT_6ParamsE)
        /*0014*/ 	.word	0x00000110


	//----- nvinfo : EIATTR_MIN_STACK_SIZE
	.align		4
.L_14:
        /*0018*/ 	.byte	0x04, 0x12
        /*001a*/ 	.short	(.L_16 - .L_15)
	.align		4
.L_15:
        /*001c*/ 	.word	index@(_ZN7cutlass13device_kernelINS_4gemm6kernel13GemmUniversalIN4cute5tupleIJiiiiEEENS1_10collective13CollectiveMmaINS1_37MainloopSm90TmaGmmaWarpSpecializedFP8ILi2ENS5_IJNS4_1CILi1EEESB_SB_EEENS1_32KernelTmaWarpSpecializedPingpongEEENS5_IJNSA_ILi64EEENSA_ILi256EEENSA_ILi32EEEEEENS_12float_e4m3_tENS5_IJlSB_lEEESJ_SK_NS4_8TiledMMAINS4_8MMA_AtomIJNS4_4SM904GMMA31MMA_64x256x32_F32E4M3E4M3_SS_TNILNSO_7ScaleInE1ELSQ_1EEEEEENS4_6LayoutISC_NS5_IJNSA_ILi0EEESU_SU_EEEEENS5_IJNS4_10UnderscoreESX_SX_EEEEENS4_13SM90_TMA_LOADENS4_14ComposedLayoutINS4_7SwizzleILi1ELi4ELi3EEENS4_18smem_ptr_flag_bitsILi8EEENST_INS5_IJNSA_ILi8EEESH_EEENS5_IJSH_SB_EEEEEEEvNS4_8identityES10_S1A_vS1B_EENS_8epilogue10collective6detail29Sm90TmaWarpSpecializedAdapterINS1E_15DefaultEpilogueISJ_SK_SK_NS1D_6thread17LinearCombinationISJ_Li1EffLNS1I_9ScaleType4KindE0ELNS_15FloatRoundStyleE2ESJ_EENS1_15EpilogueDefaultEEEEEvvEEEEvNT_6ParamsE)
        /*0020*/ 	.word	0x00000110
.L_16:


//--------------------- .nv.compat                --------------------------
	.section	.nv.compat,"",@"SHT_CUDA_COMPAT_INFO"
	.align	4
        /*0000*/ 	.byte	0x02, 0x09, 0x01, 0x00, 0x02, 0x02, 0x04, 0x00, 0x02, 0x05, 0x05, 0x00, 0x03, 0x07, 0x01, 0x01
        /*0010*/ 	.byte	0x02, 0x03, 0x01, 0x00, 0x02, 0x06, 0x01, 0x00, 0x04, 0x0b, 0x08, 0x00, 0x00, 0x00, 0x00, 0x00
        /*0020*/ 	.byte	0x00, 0x00, 0x00, 0x00


//--------------------- .nv.info._ZN7cutlass13device_kernelINS_4gemm6kernel13GemmUniversalIN4cute5tupleIJiiiiEEENS1_10collective13CollectiveMmaINS1_37MainloopSm90TmaGmmaWarpSpecializedFP8ILi2ENS5_IJNS4_1CILi1EEESB_SB_EEENS1_32KernelTmaWarpSpecializedPingpongEEENS5_IJNSA_ILi64EEENSA_ILi256EEENSA_ILi32EEEEEENS_12float_e4m3_tENS5_IJlSB_lEEESJ_SK_NS4_8TiledMMAINS4_8MMA_AtomIJNS4_4SM904GMMA31MMA_64x256x32_F32E4M3E4M3_SS_TNILNSO_7ScaleInE1ELSQ_1EEEEEENS4_6LayoutISC_NS5_IJNSA_ILi0EEESU_SU_EEEEENS5_IJNS4_10UnderscoreESX_SX_EEEEENS4_13SM90_TMA_LOADENS4_14ComposedLayoutINS4_7SwizzleILi1ELi4ELi3EEENS4_18smem_ptr_flag_bitsILi8EEENST_INS5_IJNSA_ILi8EEESH_EEENS5_IJSH_SB_EEEEEEEvNS4_8identityES10_S1A_vS1B_EENS_8epilogue10collective6detail29Sm90TmaWarpSpecializedAdapterINS1E_15DefaultEpilogueISJ_SK_SK_NS1D_6thread17LinearCombinationISJ_Li1EffLNS1I_9ScaleType4KindE0ELNS_15FloatRoundStyleE2ESJ_EENS1_15EpilogueDefaultEEEEEvvEEEEvNT_6ParamsE --------------------------
	.section	.nv.info._ZN7cutlass13device_kernelINS_4gemm6kernel13GemmUniversalIN4cute5tupleIJiiiiEEENS1_10collective13CollectiveMmaINS1_37MainloopSm90TmaGmmaWarpSpecializedFP8ILi2ENS5_IJNS4_1CILi1EEESB_SB_EEENS1_32KernelTmaWarpSpecializedPingpongEEENS5_IJNSA_ILi64EEENSA_ILi256EEENSA_ILi32EEEEEENS_12float_e4m3_tENS5_IJlSB_lEEESJ_SK_NS4_8TiledMMAINS4_8MMA_AtomIJNS4_4SM904GMMA31MMA_64x256x32_F32E4M3E4M3_SS_TNILNSO_7ScaleInE1ELSQ_1EEEEEENS4_6LayoutISC_NS5_IJNSA_ILi0EEESU_SU_EEEEENS5_IJNS4_10UnderscoreESX_SX_EEEEENS4_13SM90_TMA_LOADENS4_14ComposedLayoutINS4_7SwizzleILi1ELi4ELi3EEENS4_18smem_ptr_flag_bitsILi8EEENST_INS5_IJNSA_ILi8EEESH_EEENS5_IJSH_SB_EEEEEEEvNS4_8identityES10_S1A_vS1B_EENS_8epilogue10collective6detail29Sm90TmaWarpSpecializedAdapterINS1E_15DefaultEpilogueISJ_SK_SK_NS1D_6thread17LinearCombinationISJ_Li1EffLNS1I_9ScaleType4KindE0ELNS_15FloatRoundStyleE2ESJ_EENS1_15EpilogueDefaultEEEEEvvEEEEvNT_6ParamsE,"",@"SHT_CUDA_INFO"
	.sectionflags	@""
	.align	4


	//----- nvinfo : EIATTR_CUDA_API_VERSION
	.align		4
        /*0000*/ 	.byte	0x04, 0x37
        /*0002*/ 	.short	(.L_18 - .L_17)
.L_17:
        /*0004*/ 	.word	0x00000082


	//----- nvinfo : EIATTR_KPARAM_INFO
	.align		4
.L_18:
        /*0008*/ 	.byte	0x04, 0x17
        /*000a*/ 	.short	(.L_20 - .L_19)
.L_19:
        /*000c*/ 	.word	0x00000000
        /*0010*/ 	.short	0x0000
        /*0012*/ 	.short	0x0070
        /*0014*/ 	.byte	0x00, 0xf0, 0x01, 0x10


	//----- nvinfo : EIATTR_SPARSE_MMA_MASK
	.align		4
.L_20:
        /*0018*/ 	.byte	0x03, 0x50
        /*001a*/ 	.short	0x0000


	//----- nvinfo : EIATTR_MAXREG_COUNT
	.align		4
        /*001c*/ 	.byte	0x03, 0x1b
        /*001e*/ 	.short	0x00a8


	//----- nvinfo : EIATTR_NUM_BARRIERS
	.align		4
        /*0020*/ 	.byte	0x02, 0x4c
        /*0022*/ 	.byte	0x01
	.zero		1


	//----- nvinfo : EIATTR_ANNOTATIONS
	.align		4
        /*0024*/ 	.byte	0x04, 0x55
        /*0026*/ 	.short	(.L_22 - .L_21)


	//   ....[0]....
.L_21:
        /*0028*/ 	.word	0x00000001
        /*002c*/ 	.byte	0x60, 0x09, 0x00, 0x00, 0x01, 0x00, 0x00, 0x00, 0x70, 0x0b, 0x00, 0x00, 0x01, 0x00, 0x00, 0x00
        /* <DEDUP_REMOVED lines=205> */
        /*0d0c*/ 	.byte	0x90, 0xfe, 0x00, 0x00


	//----- nvinfo : EIATTR_MERCURY_ISA_VERSION
	.align		4
.L_22:
        /*0d10*/ 	.byte	0x03, 0x5f
        /*0d12*/ 	.short	0x0101


	//----- nvinfo : EIATTR_INT_WARP_WIDE_INSTR_OFFSETS
	.align		4
        /*0d14*/ 	.byte	0x04, 0x31
        /*0d16*/ 	.short	(.L_24 - .L_23)


	//   ....[0]....
.L_23:
        /*0d18*/ 	.word	0x00000460


	//   ....[1]....
        /*0d1c*/ 	.word	0x00000470


	//   ....[2]....
        /*0d20*/ 	.word	0x000004e0


	//   ....[3]....
        /*0d24*/ 	.word	0x000004f0


	//   ....[4]....
        /*0d28*/ 	.word	0x00000500


	//   ....[5]....
        /*0d2c*/ 	.word	0x00000520


	//   ....[6]....
        /*0d30*/ 	.word	0x00000580


	//   ....[7]....
        /*0d34*/ 	.word	0x000005a0


	//----- nvinfo : EIATTR_COOP_GROUP_MASK_REGIDS
	.align		4
.L_24:
        /*0d38*/ 	.byte	0x04, 0x29
        /*0d3a*/ 	.short	(.L_26 - .L_25)


	//   ....[0]....
.L_25:
        /*0d3c*/ 	.word	0xffffffff


	//   ....[1]....
        /*0d40*/ 	.word	0xffffffff


	//   ....[2]....
        /*0d44*/ 	.word	0xffffffff


	//   ....[3]....
        /*0d48*/ 	.word	0xffffffff


	//   ....[4]....
        /*0d4c*/ 	.word	0xffffffff


	//   ....[5]....
        /*0d50*/ 	.word	0xffffffff


	//----- nvinfo : EIATTR_COOP_GROUP_INSTR_OFFSETS
	.align		4
.L_26:
        /*0d54*/ 	.byte	0x04, 0x28
        /*0d56*/ 	.short	(.L_28 - .L_27)


	//   ....[0]....
.L_27:
        /*0d58*/ 	.word	0x00000060


	//   ....[1]....
        /*0d5c*/ 	.word	0x00000090


	//   ....[2]....
        /*0d60*/ 	.word	0x00000190


	//   ....[3]....
        /*0d64*/ 	.word	0x00000360


	//   ....[4]....
        /*0d68*/ 	.word	0x000003a0


	//   ....[5]....
        /*0d6c*/ 	.word	0x000003e0


	//----- nvinfo : EIATTR_REG_RECONFIG
	.align		4
.L_28:
        /*0d70*/ 	.byte	0x01, 0x54
	.zero		2


	//----- nvinfo : EIATTR_MBARRIER_INSTR_OFFSETS
	.align		4
        /*0d74*/ 	.byte	0x04, 0x39
        /*0d76*/ 	.short	(.L_30 - .L_29)


	//   ....[0]....
.L_29:
        /*0d78*/ 	.word	0x00000310
        /*0d7c*/ 	.word	0x000000ff
        /*0d80*/ 	.word	0x00000000
        /*0d84*/ 	.short	0x0100
        /*0d86*/ 	.byte	0x09
	.zero		1


	//   ....[1]....
        /*0d88*/ 	.word	0x00000320
        /*0d8c*/ 	.word	0x000000ff
        /*0d90*/ 	.word	0x00000010
        /*0d94*/ 	.short	0x0100
        /*0d96*/ 	.byte	0x09
	.zero		1


	//   ....[2]....
        /*0d98*/ 	.word	0x00000330
        /*0d9c*/ 	.word	0x000000ff
        /*0da0*/ 	.word	0x00000008
        /*0da4*/ 	.short	0x0100
        /*0da6*/ 	.byte	0x09
	.zero		1


	//   ....[3]....
        /*0da8*/ 	.word	0x00000340
        /*0dac*/ 	.word	0x000000ff
        /*0db0*/ 	.word	0x00000018
        /*0db4*/ 	.short	0x0100
        /*0db6*/ 	.byte	0x09
	.zero		1


	//   ....[4]....
        /*0db8*/ 	.word	0x000005c0
        /*0dbc*/ 	.word	0x000000ff
        /*0dc0*/ 	.word	0x00000050
        /*0dc4*/ 	.short	0x0100
        /*0dc6*/ 	.byte	0x09
	.zero		1


	//   ....[5]....
        /*0dc8*/ 	.word	0x000005d0
        /*0dcc*/ 	.word	0x000000ff
        /*0dd0*/ 	.word	0x00000058
        /*0dd4*/ 	.short	0x0100
        /*0dd6*/ 	.byte	0x09
	.zero		1


	//   ....[6]....
        /*0dd8*/ 	.word	0x00000620
        /*0ddc*/ 	.word	0x000000ff
        /*0de0*/ 	.word	0x00000030
        /*0de4*/ 	.short	0x0100
        /*0de6*/ 	.byte	0x0a
	.zero		1


	//   ....[7]....
        /*0de8*/ 	.word	0x00000640
        /*0dec*/ 	.word	0x000000ff
        /*0df0*/ 	.word	0x00000038
        /*0df4*/ 	.short	0x0100
        /*0df6*/ 	.byte	0x0a
	.zero		1


	//   ....[8]....
        /*0df8*/ 	.word	0x00000650
        /*0dfc*/ 	.word	0x000000ff
        /*0e00*/ 	.word	0x00000040
        /*0e04*/ 	.short	0x0100
        /*0e06*/ 	.byte	0x0a
	.zero		1


	//   ....[9]....
        /*0e08*/ 	.word	0x00000660
        /*0e0c*/ 	.word	0x000000ff
        /*0e10*/ 	.word	0x00000048
        /*0e14*/ 	.short	0x0100
        /*0e16*/ 	.byte	0x0a
	.zero		1


	//   ....[10]....
        /*0e18*/ 	.word	0x000015d0
        /*0e1c*/ 	.word	0x000000ff
        /*0e20*/ 	.word	0xfffffff8
        /*0e24*/ 	.short	0x010a
        /*0e26*/ 	.byte	0x11
	.zero		1


	//   ....[11]....
        /*0e28*/ 	.word	0x00001fb0
        /*0e2c*/ 	.word	0x000000ff
        /*0e30*/ 	.word	0x00000000
        /*0e34*/ 	.short	0x010a
        /*0e36*/ 	.byte	0x04
	.zero		1


	//   ....[12]....
        /*0e38*/ 	.word	0x00001ff0
        /*0e3c*/ 	.word	0x000000ff
        /*0e40*/ 	.word	0x00000000
        /*0e44*/ 	.short	0x010a
        /*0e46*/ 	.byte	0x04
	.zero		1


	//   ....[13]....
        /*0e48*/ 	.word	0x00003180
        /*0e4c*/ 	.word	0x000000ff
        /*0e50*/ 	.word	0x00000000
        /*0e54*/ 	.short	0x010a
        /*0e56*/ 	.byte	0x08
	.zero		1


	//   ....[14]....
        /*0e58*/ 	.word	0x000031c0
        /*0e5c*/ 	.word	0x000000ff
        /*0e60*/ 	.word	0x00000000
        /*0e64*/ 	.short	0x010a
        /*0e66*/ 	.byte	0x08
	.zero		1


	//   ....[15]....
        /*0e68*/ 	.word	0x000041c0
        /*0e6c*/ 	.word	0x000000ff
        /*0e70*/ 	.word	0x00000000
        /*0e74*/ 	.short	0x0101
        /*0e76*/ 	.byte	0x06
	.zero		1


	//   ....[16]....
        /*0e78*/ 	.word	0x00005290
        /*0e7c*/ 	.word	0x000000e3
        /*0e80*/ 	.word	0x00000000
        /*0e84*/ 	.short	0x0101
        /*0e86*/ 	.byte	0x24
	.zero		1


	//   ....[17]....
        /*0e88*/ 	.word	0x00005380
        /*0e8c*/ 	.word	0x000000ff
        /*0e90*/ 	.word	0x00000000
        /*0e94*/ 	.short	0x0101
        /*0e96*/ 	.byte	0x04
	.zero		1


	//   ....[18]....
        /*0e98*/ 	.word	0x00005430
        /*0e9c*/ 	.word	0x000000ff
        /*0ea0*/ 	.word	0x00000008
        /*0ea4*/ 	.short	0x010a
        /*0ea6*/ 	.byte	0x11
	.zero		1


	//   ....[19]....
        /*0ea8*/ 	.word	0x0000e670
        /*0eac*/ 	.word	0x00000000
        /*0eb0*/ 	.word	0x00000000
        /*0eb4*/ 	.short	0x0101
        /*0eb6*/ 	.byte	0x24
	.zero		1


	//   ....[20]....
        /*0eb8*/ 	.word	0x0000f0c0
        /*0ebc*/ 	.word	0x0000000b
        /*0ec0*/ 	.word	0x00000010
        /*0ec4*/ 	.short	0x010a
        /*0ec6*/ 	.byte	0x3f
	.zero		1


	//   ....[21]....
        /*0ec8*/ 	.word	0x0000f480
        /*0ecc*/ 	.word	0x00000003
        /*0ed0*/ 	.word	0x00000058
        /*0ed4*/ 	.short	0x0101
        /*0ed6*/ 	.byte	0x3f
	.zero		1


	//   ....[22]....
        /*0ed8*/ 	.word	0x0000fca0
        /*0edc*/ 	.word	0x00000007
        /*0ee0*/ 	.word	0x00000000
        /*0ee4*/ 	.short	0x010a
        /*0ee6*/ 	.byte	0x3f
	.zero		1


	//   ....[23]....
        /*0ee8*/ 	.word	0x0000fd20
        /*0eec*/ 	.word	0x00000003
        /*0ef0*/ 	.word	0x00000000
        /*0ef4*/ 	.short	0x010a
        /*0ef6*/ 	.byte	0x3f
	.zero		1


	//   ....[24]....
        /*0ef8*/ 	.word	0x0000fd90
        /*0efc*/ 	.word	0x00000003
        /*0f00*/ 	.word	0xfffffff8
        /*0f04*/ 	.short	0x010a
        /*0f06*/ 	.byte	0x3f
	.zero		1


	//   ....[25]....
        /*0f08*/ 	.word	0x0000fdf0
        /*0f0c*/ 	.word	0x00000003
        /*0f10*/ 	.word	0x00000000
        /*0f14*/ 	.short	0x010a
        /*0f16*/ 	.byte	0x3f
	.zero		1


	//   ....[26]....
        /*0f18*/ 	.word	0x0000fe60
        /*0f1c*/ 	.word	0x00000000
        /*0f20*/ 	.word	0x00000000
        /*0f24*/ 	.short	0x010a
        /*0f26*/ 	.byte	0x3f
	.zero		1


	//   ....[27]....
        /*0f28*/ 	.word	0x0000fed0
        /*0f2c*/ 	.word	0x00000019
        /*0f30*/ 	.word	0x00000008
        /*0f34*/ 	.short	0x010a
        /*0f36*/ 	.byte	0x3f
	.zero		1


	//   ....[28]....
        /*0f38*/ 	.word	0x0000ffa0
        /*0f3c*/ 	.word	0x0000000b
        /*0f40*/ 	.word	0x00000010
        /*0f44*/ 	.short	0x010a
        /*0f46*/ 	.byte	0x3f
	.zero		1


	//   ....[29]....
        /*0f48*/ 	.word	0x00010080
        /*0f4c*/ 	.word	0x00000007
        /*0f50*/ 	.word	0x00000000
        /*0f54*/ 	.short	0x010a
        /*0f56*/ 	.byte	0x3f
	.zero		1


	//----- nvinfo : EIATTR_NUM_MBARRIERS
	.align		4
.L_30:
        /*0f58*/ 	.byte	0x03, 0x38
        /*0f5a*/ 	.short	0x000a


	//----- nvinfo : EIATTR_EXIT_INSTR_OFFSETS
	.align		4
        /*0f5c*/ 	.byte	0x04, 0x1c
        /*0f5e*/ 	.short	(.L_32 - .L_31)


	//   ....[0]....
.L_31:
        /*0f60*/ 	.word	0x000012b0


	//   ....[1]....
        /*0f64*/ 	.word	0x00001310


	//   ....[2]....
        /*0f68*/ 	.word	0x0000edd0


	//   ....[3]....
        /*0f6c*/ 	.word	0x0000ee00


	//   ....[4]....
        /*0f70*/ 	.word	0x0000fd70


	//----- nvinfo : EIATTR_MAX_THREADS
	.align		4
.L_32:
        /*0f74*/ 	.byte	0x04, 0x05
        /*0f76*/ 	.short	(.L_34 - .L_33)
.L_33:
        /*0f78*/ 	.word	0x00000180
        /*0f7c*/ 	.word	0x00000001
        /*0f80*/ 	.word	0x00000001


	//----- nvinfo : EIATTR_CRS_STACK_SIZE
	.align		4
.L_34:
        /*0f84*/ 	.byte	0x04, 0x1e
        /*0f86*/ 	.short	(.L_36 - .L_35)
.L_35:
        /*0f88*/ 	.word	0x00000000


	//----- nvinfo : EIATTR_CBANK_PARAM_SIZE
	.align		4
.L_36:
        /*0f8c*/ 	.byte	0x03, 0x19
        /*0f8e*/ 	.short	0x0470


	//----- nvinfo : EIATTR_PARAM_CBANK
	.align		4
        /*0f90*/ 	.byte	0x04, 0x0a
        /*0f92*/ 	.short	(.L_38 - .L_37)
	.align		4
.L_37:
        /*0f94*/ 	.word	index@(.nv.constant0._ZN7cutlass13device_kernelINS_4gemm6kernel13GemmUniversalIN4cute5tupleIJiiiiEEENS1_10collective13CollectiveMmaINS1_37MainloopSm90TmaGmmaWarpSpecializedFP8ILi2ENS5_IJNS4_1CILi1EEESB_SB_EEENS1_32KernelTmaWarpSpecializedPingpongEEENS5_IJNSA_ILi64EEENSA_ILi256EEENSA_ILi32EEEEEENS_12float_e4m3_tENS5_IJlSB_lEEESJ_SK_NS4_8TiledMMAINS4_8MMA_AtomIJNS4_4SM904GMMA31MMA_64x256x32_F32E4M3E4M3_SS_TNILNSO_7ScaleInE1ELSQ_1EEEEEENS4_6LayoutISC_NS5_IJNSA_ILi0EEESU_SU_EEEEENS5_IJNS4_10UnderscoreESX_SX_EEEEENS4_13SM90_TMA_LOADENS4_14ComposedLayoutINS4_7SwizzleILi1ELi4ELi3EEENS4_18smem_ptr_flag_bitsILi8EEENST_INS5_IJNSA_ILi8EEESH_EEENS5_IJSH_SB_EEEEEEEvNS4_8identityES10_S1A_vS1B_EENS_8epilogue10collective6detail29Sm90TmaWarpSpecializedAdapterINS1E_15DefaultEpilogueISJ_SK_SK_NS1D_6thread17LinearCombinationISJ_Li1EffLNS1I_9ScaleType4KindE0ELNS_15FloatRoundStyleE2ESJ_EENS1_15EpilogueDefaultEEEEEvvEEEEvNT_6ParamsE)
        /*0f98*/ 	.short	0x0210
        /*0f9a*/ 	.short	0x0470


	//----- nvinfo : EIATTR_SW_WAR
	.align		4
.L_38:
        /*0f9c*/ 	.byte	0x04, 0x36
        /*0f9e*/ 	.short	(.L_40 - .L_39)
.L_39:
        /*0fa0*/ 	.word	0x00000008
.L_40:


//--------------------- .nv.callgraph             --------------------------
	.section	.nv.callgraph,"",@"SHT_CUDA_CALLGRAPH"
	.align	4
	.sectionentsize	8
	.align		4
        /*0000*/ 	.word	0x00000000
	.align		4
        /*0004*/ 	.word	0xffffffff
	.align		4
        /*0008*/ 	.word	0x00000000
	.align		4
        /*000c*/ 	.word	0xfffffffe
	.align		4
        /*0010*/ 	.word	0x00000000
	.align		4
        /*0014*/ 	.word	0xfffffffd
	.align		4
        /*0018*/ 	.word	0x00000000
	.align		4
        /*001c*/ 	.word	0xfffffffc


//--------------------- .nv.constant4             --------------------------
	.section	.nv.constant4,"a",@progbits
	.align	8
	.align		8
.nv.constant4:
        /*0000*/ 	.dword	_ZN40_INTERNAL_79cdf61f_4_k_cu_c0e8dc92_297814cuda3std3__45__cpo5beginE
	.align		8
        /*0008*/ 	.dword	_ZN40_INTERNAL_79cdf61f_4_k_cu_c0e8dc92_297814cuda3std3__45__cpo3endE
	.align		8
        /*0010*/ 	.dword	_ZN40_INTERNAL_79cdf61f_4_k_cu_c0e8dc92_297814cuda3std3__45__cpo6cbeginE
	.align		8
        /*0018*/ 	.dword	_ZN40_INTERNAL_79cdf61f_4_k_cu_c0e8dc92_297814cuda3std3__45__cpo4cendE
	.align		8
        /*0020*/ 	.dword	_ZN40_INTERNAL_79cdf61f_4_k_cu_c0e8dc92_297814cuda3std3__442_GLOBAL__N__79cdf61f_4_k_cu_c0e8dc92_297816ignoreE
	.align		8
        /*0028*/ 	.dword	_ZN40_INTERNAL_79cdf61f_4_k_cu_c0e8dc92_297814cuda3std3__419piecewise_constructE
	.align		8
        /*0030*/ 	.dword	_ZN40_INTERNAL_79cdf61f_4_k_cu_c0e8dc92_297814cuda3std3__48in_placeE
	.align		8
        /*0038*/ 	.dword	_ZN40_INTERNAL_79cdf61f_4_k_cu_c0e8dc92_297814cuda3std6ranges3__45__cpo4swapE
	.align		8
        /*0040*/ 	.dword	_ZN40_INTERNAL_79cdf61f_4_k_cu_c0e8dc92_297814cuda3std6ranges3__45__cpo9iter_moveE
	.align		8
        /*0048*/ 	.dword	_ZN40_INTERNAL_79cdf61f_4_k_cu_c0e8dc92_297814cute7productE
	.align		8
        /*0050*/ 	.dword	_ZN40_INTERNAL_79cdf61f_4_k_cu_c0e8dc92_297814cute1_E


//--------------------- .text._ZN7cutlass13device_kernelINS_4gemm6kernel13GemmUniversalIN4cute5tupleIJiiiiEEENS1_10collective13CollectiveMmaINS1_37MainloopSm90TmaGmmaWarpSpecializedFP8ILi2ENS5_IJNS4_1CILi1EEESB_SB_EEENS1_32KernelTmaWarpSpecializedPingpongEEENS5_IJNSA_ILi64EEENSA_ILi256EEENSA_ILi32EEEEEENS_12float_e4m3_tENS5_IJlSB_lEEESJ_SK_NS4_8TiledMMAINS4_8MMA_AtomIJNS4_4SM904GMMA31MMA_64x256x32_F32E4M3E4M3_SS_TNILNSO_7ScaleInE1ELSQ_1EEEEEENS4_6LayoutISC_NS5_IJNSA_ILi0EEESU_SU_EEEEENS5_IJNS4_10UnderscoreESX_SX_EEEEENS4_13SM90_TMA_LOADENS4_14ComposedLayoutINS4_7SwizzleILi1ELi4ELi3EEENS4_18smem_ptr_flag_bitsILi8EEENST_INS5_IJNSA_ILi8EEESH_EEENS5_IJSH_SB_EEEEEEEvNS4_8identityES10_S1A_vS1B_EENS_8epilogue10collective6detail29Sm90TmaWarpSpecializedAdapterINS1E_15DefaultEpilogueISJ_SK_SK_NS1D_6thread17LinearCombinationISJ_Li1EffLNS1I_9ScaleType4KindE0ELNS_15FloatRoundStyleE2ESJ_EENS1_15EpilogueDefaultEEEEEvvEEEEvNT_6ParamsE --------------------------
	.section	.text._ZN7cutlass13device_kernelINS_4gemm6kernel13GemmUniversalIN4cute5tupleIJiiiiEEENS1_10collective13CollectiveMmaINS1_37MainloopSm90TmaGmmaWarpSpecializedFP8ILi2ENS5_IJNS4_1CILi1EEESB_SB_EEENS1_32KernelTmaWarpSpecializedPingpongEEENS5_IJNSA_ILi64EEENSA_ILi256EEENSA_ILi32EEEEEENS_12float_e4m3_tENS5_IJlSB_lEEESJ_SK_NS4_8TiledMMAINS4_8MMA_AtomIJNS4_4SM904GMMA31MMA_64x256x32_F32E4M3E4M3_SS_TNILNSO_7ScaleInE1ELSQ_1EEEEEENS4_6LayoutISC_NS5_IJNSA_ILi0EEESU_SU_EEEEENS5_IJNS4_10UnderscoreESX_SX_EEEEENS4_13SM90_TMA_LOADENS4_14ComposedLayoutINS4_7SwizzleILi1ELi4ELi3EEENS4_18smem_ptr_flag_bitsILi8EEENST_INS5_IJNSA_ILi8EEESH_EEENS5_IJSH_SB_EEEEEEEvNS4_8identityES10_S1A_vS1B_EENS_8epilogue10collective6detail29Sm90TmaWarpSpecializedAdapterINS1E_15DefaultEpilogueISJ_SK_SK_NS1D_6thread17LinearCombinationISJ_Li1EffLNS1I_9ScaleType4KindE0ELNS_15FloatRoundStyleE2ESJ_EENS1_15EpilogueDefaultEEEEEvvEEEEvNT_6ParamsE,"ax",@progbits
	.align	128
.text._ZN7cutlass13device_kernelINS_4gemm6kernel13GemmUniversalIN4cute5tupleIJiiiiEEENS1_10collective13CollectiveMmaINS1_37MainloopSm90TmaGmmaWarpSpecializedFP8ILi2ENS5_IJNS4_1CILi1EEESB_SB_EEENS1_32KernelTmaWarpSpecializedPingpongEEENS5_IJNSA_ILi64EEENSA_ILi256EEENSA_ILi32EEEEEENS_12float_e4m3_tENS5_IJlSB_lEEESJ_SK_NS4_8TiledMMAINS4_8MMA_AtomIJNS4_4SM904GMMA31MMA_64x256x32_F32E4M3E4M3_SS_TNILNSO_7ScaleInE1ELSQ_1EEEEEENS4_6LayoutISC_NS5_IJNSA_ILi0EEESU_SU_EEEEENS5_IJNS4_10UnderscoreESX_SX_EEEEENS4_13SM90_TMA_LOADENS4_14ComposedLayoutINS4_7SwizzleILi1ELi4ELi3EEENS4_18smem_ptr_flag_bitsILi8EEENST_INS5_IJNSA_ILi8EEESH_EEENS5_IJSH_SB_EEEEEEEvNS4_8identityES10_S1A_vS1B_EENS_8epilogue10collective6detail29Sm90TmaWarpSpecializedAdapterINS1E_15DefaultEpilogueISJ_SK_SK_NS1D_6thread17LinearCombinationISJ_Li1EffLNS1I_9ScaleType4KindE0ELNS_15FloatRoundStyleE2ESJ_EENS1_15EpilogueDefaultEEEEEvvEEEEvNT_6ParamsE:
        .type           _ZN7cutlass13device_kernelINS_4gemm6kernel13GemmUniversalIN4cute5tupleIJiiiiEEENS1_10collective13CollectiveMmaINS1_37MainloopSm90TmaGmmaWarpSpecializedFP8ILi2ENS5_IJNS4_1CILi1EEESB_SB_EEENS1_32KernelTmaWarpSpecializedPingpongEEENS5_IJNSA_ILi64EEENSA_ILi256EEENSA_ILi32EEEEEENS_12float_e4m3_tENS5_IJlSB_lEEESJ_SK_NS4_8TiledMMAINS4_8MMA_AtomIJNS4_4SM904GMMA31MMA_64x256x32_F32E4M3E4M3_SS_TNILNSO_7ScaleInE1ELSQ_1EEEEEENS4_6LayoutISC_NS5_IJNSA_ILi0EEESU_SU_EEEEENS5_IJNS4_10UnderscoreESX_SX_EEEEENS4_13SM90_TMA_LOADENS4_14ComposedLayoutINS4_7SwizzleILi1ELi4ELi3EEENS4_18smem_ptr_flag_bitsILi8EEENST_INS5_IJNSA_ILi8EEESH_EEENS5_IJSH_SB_EEEEEEEvNS4_8identityES10_S1A_vS1B_EENS_8epilogue10collective6detail29Sm90TmaWarpSpecializedAdapterINS1E_15DefaultEpilogueISJ_SK_SK_NS1D_6thread17LinearCombinationISJ_Li1EffLNS1I_9ScaleType4KindE0ELNS_15FloatRoundStyleE2ESJ_EENS1_15EpilogueDefaultEEEEEvvEEEEvNT_6ParamsE,@function
        .size           _ZN7cutlass13device_kernelINS_4gemm6kernel13GemmUniversalIN4cute5tupleIJiiiiEEENS1_10collective13CollectiveMmaINS1_37MainloopSm90TmaGmmaWarpSpecializedFP8ILi2ENS5_IJNS4_1CILi1EEESB_SB_EEENS1_32KernelTmaWarpSpecializedPingpongEEENS5_IJNSA_ILi64EEENSA_ILi256EEENSA_ILi32EEEEEENS_12float_e4m3_tENS5_IJlSB_lEEESJ_SK_NS4_8TiledMMAINS4_8MMA_AtomIJNS4_4SM904GMMA31MMA_64x256x32_F32E4M3E4M3_SS_TNILNSO_7ScaleInE1ELSQ_1EEEEEENS4_6LayoutISC_NS5_IJNSA_ILi0EEESU_SU_EEEEENS5_IJNS4_10UnderscoreESX_SX_EEEEENS4_13SM90_TMA_LOADENS4_14ComposedLayoutINS4_7SwizzleILi1ELi4ELi3EEENS4_18smem_ptr_flag_bitsILi8EEENST_INS5_IJNSA_ILi8EEESH_EEENS5_IJSH_SB_EEEEEEEvNS4_8identityES10_S1A_vS1B_EENS_8epilogue10collective6detail29Sm90TmaWarpSpecializedAdapterINS1E_15DefaultEpilogueISJ_SK_SK_NS1D_6thread17LinearCombinationISJ_Li1EffLNS1I_9ScaleType4KindE0ELNS_15FloatRoundStyleE2ESJ_EENS1_15EpilogueDefaultEEEEEvvEEEEvNT_6ParamsE,(.L_x_327 - _ZN7cutlass13device_kernelINS_4gemm6kernel13GemmUniversalIN4cute5tupleIJiiiiEEENS1_10collective13CollectiveMmaINS1_37MainloopSm90TmaGmmaWarpSpecializedFP8ILi2ENS5_IJNS4_1CILi1EEESB_SB_EEENS1_32KernelTmaWarpSpecializedPingpongEEENS5_IJNSA_ILi64EEENSA_ILi256EEENSA_ILi32EEEEEENS_12float_e4m3_tENS5_IJlSB_lEEESJ_SK_NS4_8TiledMMAINS4_8MMA_AtomIJNS4_4SM904GMMA31MMA_64x256x32_F32E4M3E4M3_SS_TNILNSO_7ScaleInE1ELSQ_1EEEEEENS4_6LayoutISC_NS5_IJNSA_ILi0EEESU_SU_EEEEENS5_IJNS4_10UnderscoreESX_SX_EEEEENS4_13SM90_TMA_LOADENS4_14ComposedLayoutINS4_7SwizzleILi1ELi4ELi3EEENS4_18smem_ptr_flag_bitsILi8EEENST_INS5_IJNSA_ILi8EEESH_EEENS5_IJSH_SB_EEEEEEEvNS4_8identityES10_S1A_vS1B_EENS_8epilogue10collective6detail29Sm90TmaWarpSpecializedAdapterINS1E_15DefaultEpilogueISJ_SK_SK_NS1D_6thread17LinearCombinationISJ_Li1EffLNS1I_9ScaleType4KindE0ELNS_15FloatRoundStyleE2ESJ_EENS1_15EpilogueDefaultEEEEEvvEEEEvNT_6ParamsE)
        .other          _ZN7cutlass13device_kernelINS_4gemm6kernel13GemmUniversalIN4cute5tupleIJiiiiEEENS1_10collective13CollectiveMmaINS1_37MainloopSm90TmaGmmaWarpSpecializedFP8ILi2ENS5_IJNS4_1CILi1EEESB_SB_EEENS1_32KernelTmaWarpSpecializedPingpongEEENS5_IJNSA_ILi64EEENSA_ILi256EEENSA_ILi32EEEEEENS_12float_e4m3_tENS5_IJlSB_lEEESJ_SK_NS4_8TiledMMAINS4_8MMA_AtomIJNS4_4SM904GMMA31MMA_64x256x32_F32E4M3E4M3_SS_TNILNSO_7ScaleInE1ELSQ_1EEEEEENS4_6LayoutISC_NS5_IJNSA_ILi0EEESU_SU_EEEEENS5_IJNS4_10UnderscoreESX_SX_EEEEENS4_13SM90_TMA_LOADENS4_14ComposedLayoutINS4_7SwizzleILi1ELi4ELi3EEENS4_18smem_ptr_flag_bitsILi8EEENST_INS5_IJNSA_ILi8EEESH_EEENS5_IJSH_SB_EEEEEEEvNS4_8identityES10_S1A_vS1B_EENS_8epilogue10collective6detail29Sm90TmaWarpSpecializedAdapterINS1E_15DefaultEpilogueISJ_SK_SK_NS1D_6thread17LinearCombinationISJ_Li1EffLNS1I_9ScaleType4KindE0ELNS_15FloatRoundStyleE2ESJ_EENS1_15EpilogueDefaultEEEEEvvEEEEvNT_6ParamsE,@"STO_CUDA_ENTRY STV_DEFAULT"
_ZN7cutlass13device_kernelINS_4gemm6kernel13GemmUniversalIN4cute5tupleIJiiiiEEENS1_10collective13CollectiveMmaINS1_37MainloopSm90TmaGmmaWarpSpecializedFP8ILi2ENS5_IJNS4_1CILi1EEESB_SB_EEENS1_32KernelTmaWarpSpecializedPingpongEEENS5_IJNSA_ILi64EEENSA_ILi256EEENSA_ILi32EEEEEENS_12float_e4m3_tENS5_IJlSB_lEEESJ_SK_NS4_8TiledMMAINS4_8MMA_AtomIJNS4_4SM904GMMA31MMA_64x256x32_F32E4M3E4M3_SS_TNILNSO_7ScaleInE1ELSQ_1EEEEEENS4_6LayoutISC_NS5_IJNSA_ILi0EEESU_SU_EEEEENS5_IJNS4_10UnderscoreESX_SX_EEEEENS4_13SM90_TMA_LOADENS4_14ComposedLayoutINS4_7SwizzleILi1ELi4ELi3EEENS4_18smem_ptr_flag_bitsILi8EEENST_INS5_IJNSA_ILi8EEESH_EEENS5_IJSH_SB_EEEEEEEvNS4_8identityES10_S1A_vS1B_EENS_8epilogue10collective6detail29Sm90TmaWarpSpecializedAdapterINS1E_15DefaultEpilogueISJ_SK_SK_NS1D_6thread17LinearCombinationISJ_Li1EffLNS1I_9ScaleType4KindE0ELNS_15FloatRoundStyleE2ESJ_EENS1_15EpilogueDefaultEEEEEvvEEEEvNT_6ParamsE:
[----:B------:R-:W0:Y:S02]  /*0000*/  LDC R1, c[0x0][0x28] ;  /* 0x00000a00ff017b82 */ /* 0x000e240000000800 */
[----:B0-----:R-:W-:Y:S01]  /*0010*/  VIADD R1, R1, 0xfffffef0 ;  /* 0xfffffef001017836 */ /* 0x001fe20000000000 */
[----:B------:R-:W0:Y:S01]  /*0020*/  S2R R2, SR_TID.X ;  /* 0x0000000000027919 */ /* 0x000e220000002100 */
[----:B------:R-:W-:Y:S01]  /*0030*/  ELECT P0, URZ, PT ;  /* 0x00000000003f782f */ /* 0x000fe20003800000 */
[----:B------:R-:W-:Y:S01]  /*0040*/  BSSY B0, `(.L_x_0) ;  /* 0x0000014000007945 */ /* 0x000fe20003800000 */
[----:B0-----:R-:W-:-:S05]  /*0050*/  SHF.R.U32.HI R0, RZ, 0x5, R2 ;  /* 0x00000005ff007819 */ /* 0x001fca0000011602 */
[----:B------:R-:W0:Y:S02]  /*0060*/  SHFL.IDX PT, R3, R0, RZ, 0x1f ;  /* 0x00001fff00037589 */ /* 0x000e2400000e0000 */
[----:B0-----:R-:W-:Y:S02]  /*0070*/  R2UR UR8, R3 ;  /* 0x00000000030872ca */ /* 0x001fe400000e0000 */
[----:B------:R-:W-:-:S05]  /*0080*/  SHF.R.U32.HI R3, RZ, 0x7, R2 ;  /* 0x00000007ff037819 */ /* 0x000fca0000011602 */
[----:B------:R0:W1:Y:S06]  /*0090*/  SHFL.IDX PT, R4, R3, RZ, 0x1f ;  /* 0x00001fff03047589 */ /* 0x00006c00000e0000 */
[----:B------:R-:W-:Y:S02]  /*00a0*/  USHF.R.S32.HI UR4, URZ, 0x1f, UR8 ;  /* 0x0000001f3f047899 */ /* 0x000fe40008011408 */
[----:B------:R-:W-:Y:S02]  /*00b0*/  ISETP.NE.OR P0, PT, RZ, UR8, !P0 ;  /* 0x00000008ff007c0c */ /* 0x000fe4000c705670 */
[----:B------:R-:W-:-:S04]  /*00c0*/  ULEA.HI UR4, UR4, UR8, URZ, 0x2 ;  /* 0x0000000804047291 */ /* 0x000fc8000f8f103f */
[----:B------:R-:W-:-:S04]  /*00d0*/  ULOP3.LUT UR4, UR4, 0xfffffffc, URZ, 0xc0, !UPT ;  /* 0xfffffffc04047892 */ /* 0x000fc8000f8ec03f */
[----:B------:R-:W-:-:S03]  /*00e0*/  UIADD3 UR8, UR8, -UR4, URZ ;  /* 0x8000000408087290 */ /* 0x000fc6000fffe03f */
[----:B0-----:R-:W-:Y:S09]  /*00f0*/  @P0 BRA `(.L_x_1) ;  /* 0x0000000000200947 */ /* 0x001ff20003800000 */
[----:B------:R-:W-:Y:S02]  /*0100*/  ULDC.64 UR4, c[0x0][0x198] ;  /* 0x0000660000047ab9 */ /* 0x000fe40000000a00 */
[----:B------:R-:W-:Y:S02]  /*0110*/  UIADD3 UR6, UP0, UR4, 0xf0, URZ ;  /* 0x000000f004067890 */ /* 0x000fe4000ff1e03f */
[----:B------:R-:W-:Y:S02]  /*0120*/  UIADD3 UR4, UP1, UR4, 0x1f0, URZ ;  /* 0x000001f004047890 */ /* 0x000fe4000ff3e03f */
[----:B------:R-:W-:Y:S02]  /*0130*/  UIADD3.X UR7, URZ, UR5, URZ, UP0, !UPT ;  /* 0x000000053f077290 */ /* 0x000fe400087fe43f */
[----:B------:R-:W-:-:S07]  /*0140*/  UIADD3.X UR5, URZ, UR5, URZ, UP1, !UPT ;  /* 0x000000053f057290 */ /* 0x000fce0008ffe43f */
[----:B------:R0:W-:Y:S02]  /*0150*/  UTMACCTL.PF [UR6] ;  /* 0x00000000060079b9 */ /* 0x0001e40008040000 */
[----:B------:R0:W-:Y:S02]  /*0160*/  UTMACCTL.PF [UR4] ;  /* 0x00000000040079b9 */ /* 0x0001e40008040000 */
[----:B0-----:R-:W-:Y:S01]  /*0170*/  NOP ;  /* 0x0000000000007918 */ /* 0x001fe20000000000 */
.L_x_1:
[----:B------:R-:W-:Y:S05]  /*0180*/  BSYNC B0 ;  /* 0x0000000000007941 */ /* 0x000fea0003800000 */
.L_x_0:
[----:B------:R-:W0:Y:S01]  /*0190*/  SHFL.IDX PT, R5, R0, RZ, 0x1f ;  /* 0x00001fff00057589 */ /* 0x000e2200000e0000 */
[----:B-1----:R-:W-:Y:S01]  /*01a0*/  R2UR UR18, R4 ;  /* 0x00000000041272ca */ /* 0x002fe200000e0000 */
[----:B------:R-:W-:-:S04]  /*01b0*/  UISETP.NE.AND UP0, UPT, UR8, 0x3, UPT ;  /* 0x000000030800788c */ /* 0x000fc8000bf05270 */
[----:B------:R-:W-:-:S08]  /*01c0*/  UISETP.EQ.OR UP0, UPT, UR8, URZ, !UP0 ;  /* 0x0000003f0800728c */ /* 0x000fd0000c702670 */
[----:B------:R-:W-:Y:S02]  /*01d0*/  UIADD3 UR12, UR18, -0x1, URZ ;  /* 0xffffffff120c7890 */ /* 0x000fe4000fffe03f */
[----:B------:R-:W-:Y:S02]  /*01e0*/  UISETP.EQ.AND UP0, UPT, UR18, URZ, UP0 ;  /* 0x0000003f1200728c */ /* 0x000fe40008702270 */
[----:B------:R-:W-:Y:S02]  /*01f0*/  UISETP.GE.U32.AND UP1, UPT, UR12, 0x2, UPT ;  /* 0x000000020c00788c */ /* 0x000fe4000bf26070 */
[----:B------:R-:W-:Y:S01]  /*0200*/  USEL UR13, URZ, 0x1, !UP0 ;  /* 0x000000013f0d7887 */ /* 0x000fe2000c000000 */
[----:B0-----:R-:W-:-:S03]  /*0210*/  ISETP.NE.AND P0, PT, R5, RZ, PT ;  /* 0x000000ff0500720c */ /* 0x001fc60003f05270 */
[----:B------:R-:W-:-:S10]  /*0220*/  USEL UR13, UR13, 0x2, UP1 ;  /* 0x000000020d0d7887 */ /* 0x000fd40008800000 */
[----:B------:R-:W-:Y:S05]  /*0230*/  @P0 BRA `(.L_x_2) ;  /* 0x0000000000480947 */ /* 0x000fea0003800000 */
[----:B------:R-:W0:Y:S01]  /*0240*/  S2UR UR9, SR_CgaCtaId ;  /* 0x00000000000979c3 */ /* 0x000e220000008800 */
[----:B------:R-:W-:Y:S01]  /*0250*/  UMOV UR4, 0x400 ;  /* 0x0000040000047882 */ /* 0x000fe20000000000 */
[----:B------:R-:W-:Y:S01]  /*0260*/  UMOV UR5, 0x1 ;  /* 0x0000000100057882 */ /* 0x000fe20000000000 */
[----:B------:R-:W-:Y:S01]  /*0270*/  UMOV UR6, 0x80 ;  /* 0x0000008000067882 */ /* 0x000fe20000000000 */
[----:B------:R-:W-:Y:S01]  /*0280*/  ELECT P0, URZ, PT ;  /* 0x00000000003f782f */ /* 0x000fe20003800000 */
[----:B------:R-:W-:-:S04]  /*0290*/  UIADD3 UR6, -UR6, 0x100000, URZ ;  /* 0x0010000006067890 */ /* 0x000fc8000fffe13f */
[----:B------:R-:W-:Y:S02]  /*02a0*/  USHF.L.U32 UR7, UR6, 0xb, URZ ;  /* 0x0000000b06077899 */ /* 0x000fe4000800063f */
[----:B------:R-:W-:Y:S02]  /*02b0*/  USHF.L.U32 UR6, UR6, 0x1, URZ ;  /* 0x0000000106067899 */ /* 0x000fe4000800063f */
[----:B0-----:R-:W-:Y:S02]  /*02c0*/  ULEA UR9, UR9, UR4, 0x18 ;  /* 0x0000000409097291 */ /* 0x001fe4000f8ec03f */
[----:B------:R-:W-:-:S04]  /*02d0*/  UIADD3 UR4, -UR5, 0x100000, URZ ;  /* 0x0010000005047890 */ /* 0x000fc8000fffe13f */
[----:B------:R-:W-:Y:S02]  /*02e0*/  USHF.L.U32 UR5, UR4, 0xb, URZ ;  /* 0x0000000b04057899 */ /* 0x000fe4000800063f */
[----:B------:R-:W-:Y:S01]  /*02f0*/  USHF.L.U32 UR4, UR4, 0x1, URZ ;  /* 0x0000000104047899 */ /* 0x000fe2000800063f */
[----:B------:R-:W0:Y:S11]  /*0300*/  FENCE.VIEW.ASYNC.S ;  /* 0x00000000000073c6 */ /* 0x000e360000000000 */
[----:B0-----:R0:W1:Y:S01]  /*0310*/  SYNCS.EXCH.64 URZ, [UR9], UR4 ;  /* 0x00000004093f75b2 */ /* 0x0010620008000100 */
[----:B------:R0:W2:Y:S01]  /*0320*/  SYNCS.EXCH.64 URZ, [UR9+0x10], UR6 ;  /* 0x00001006093f75b2 */ /* 0x0000a20008000100 */
[----:B------:R0:W3:Y:S01]  /*0330*/  SYNCS.EXCH.64 URZ, [UR9+0x8], UR4 ;  /* 0x00000804093f75b2 */ /* 0x0000e20008000100 */
[----:B------:R0:W4:Y:S01]  /*0340*/  SYNCS.EXCH.64 URZ, [UR9+0x18], UR6 ;  /* 0x00001806093f75b2 */ /* 0x0001220008000100 */
[----:B------:R-:W-:Y:S01]  /*0350*/  NOP ;  /* 0x0000000000007918 */ /* 0x000fe20000000000 */
.L_x_2:
[----:B------:R-:W5:Y:S01]  /*0360*/  SHFL.IDX PT, R5, R0, RZ, 0x1f ;  /* 0x00001fff00057589 */ /* 0x000f6200000e0000 */
[----:B------:R-:W-:Y:S01]  /*0370*/  ELECT P0, URZ, PT ;  /* 0x00000000003f782f */ /* 0x000fe20003800000 */
[----:B------:R-:W-:Y:S01]  /*0380*/  NOP ;  /* 0x0000000000007918 */ /* 0x000fe20000000000 */
[----:B------:R-:W-:Y:S01]  /*0390*/  ELECT P1, URZ, PT ;  /* 0x00000000003f782f */ /* 0x000fe20003820000 */
[----:B------:R-:W1:Y:S01]  /*03a0*/  SHFL.IDX PT, R4, R0, RZ, 0x1f ;  /* 0x00001fff00047589 */ /* 0x000e6200000e0000 */
[----:B0-----:R-:W-:Y:S01]  /*03b0*/  UMOV UR4, 0x20 ;  /* 0x0000002000047882 */ /* 0x001fe20000000000 */
[----:B------:R-:W-:Y:S01]  /*03c0*/  UMOV UR14, 0x80 ;  /* 0x00000080000e7882 */ /* 0x000fe20000000000 */
[----:B------:R-:W-:Y:S01]  /*03d0*/  NOP ;  /* 0x0000000000007918 */ /* 0x000fe20000000000 */
[----:B------:R0:W2:Y:S01]  /*03e0*/  SHFL.IDX PT, R0, R3, RZ, 0x1f ;  /* 0x00001fff03007589 */ /* 0x0000a200000e0000 */
[----:B------:R-:W-:Y:S01]  /*03f0*/  ULDC.64 UR24, c[0x0][0x208] ;  /* 0x0000820000187ab9 */ /* 0x000fe20000000a00 */
[----:B0-----:R-:W-:-:S04]  /*0400*/  SHF.R.S32.HI R3, RZ, 0x1f, R2 ;  /* 0x0000001fff037819 */ /* 0x001fc80000011402 */
[----:B------:R-:W-:Y:S02]  /*0410*/  LEA.HI R3, R3, R2, RZ, 0x7 ;  /* 0x0000000203037211 */ /* 0x000fe400078f38ff */
[----:B-----5:R-:W-:Y:S02]  /*0420*/  ISETP.NE.OR P0, PT, R5, RZ, !P0 ;  /* 0x000000ff0500720c */ /* 0x020fe40004705670 */
[----:B------:R-:W-:Y:S02]  /*0430*/  LOP3.LUT R3, R3, 0xffffff80, RZ, 0xc0, !PT ;  /* 0xffffff8003037812 */ /* 0x000fe400078ec0ff */
[----:B-1----:R-:W-:-:S03]  /*0440*/  ISETP.NE.OR P1, PT, R4, RZ, !P1 ;  /* 0x000000ff0400720c */ /* 0x002fc60004f25670 */
[----:B------:R-:W-:-:S06]  /*0450*/  IMAD.IADD R3, R2, 0x1, -R3 ;  /* 0x0000000102037824 */ /* 0x000fcc00078e0a03 */
[----:B------:R-:W-:-:S04]  /*0460*/  VOTEU.ALL UP0, P0 ;  /* 0x00000000003f7886 */ /* 0x000fc80000000000 */
[----:B------:R-:W-:Y:S01]  /*0470*/  VOTEU.ALL UP1, P1 ;  /* 0x00000000003f7886 */ /* 0x000fe20000820000 */
[----:B------:R-:W0:Y:S01]  /*0480*/  @!UP0 S2UR UR7, SR_CgaCtaId ;  /* 0x00000000000789c3 */ /* 0x000e220000008800 */
[----:B------:R-:W-:Y:S01]  /*0490*/  @!UP0 UMOV UR6, 0x400 ;  /* 0x0000040000068882 */ /* 0x000fe20000000000 */
[----:B------:R-:W-:-:S04]  /*04a0*/  @!UP0 UIADD3 UR4, -UR4, 0x100000, URZ ;  /* 0x0010000004048890 */ /* 0x000fc8000fffe13f */
[----:B------:R-:W-:Y:S02]  /*04b0*/  @!UP0 USHF.L.U32 UR5, UR4, 0xb, URZ ;  /* 0x0000000b04058899 */ /* 0x000fe4000800063f */
[----:B------:R-:W-:Y:S01]  /*04c0*/  @!UP0 USHF.L.U32 UR4, UR4, 0x1, URZ ;  /* 0x0000000104048899 */ /* 0x000fe2000800063f */
[----:B------:R-:W-:Y:S01]  /*04d0*/  @!UP1 UMOV UR10, 0x400 ;  /* 0x00000400000a9882 */ /* 0x000fe20000000000 */
[----:B------:R-:W-:Y:S01]  /*04e0*/  VOTEU.ALL UP2, P1 ;  /* 0x00000000003f7886 */ /* 0x000fe20000840000 */
[----:B------:R-:W-:Y:S01]  /*04f0*/  VOTEU.ALL UP3, P1 ;  /* 0x00000000003f7886 */ /* 0x000fe20000860000 */
[----:B------:R-:W-:Y:S01]  /*0500*/  VOTEU.ALL UP4, P1 ;  /* 0x00000000003f7886 */ /* 0x000fe20000880000 */
[----:B------:R-:W1:Y:S01]  /*0510*/  @!UP1 S2UR UR11, SR_CgaCtaId ;  /* 0x00000000000b99c3 */ /* 0x000e620000008800 */
[----:B------:R-:W-:Y:S01]  /*0520*/  VOTEU.ALL UP5, P1 ;  /* 0x00000000003f7886 */ /* 0x000fe200008a0000 */
[----:B------:R-:W-:Y:S01]  /*0530*/  ISETP.NE.AND P1, PT, RZ, UR18, PT ;  /* 0x00000012ff007c0c */ /* 0x000fe2000bf25270 */
[----:B0-----:R-:W-:-:S02]  /*0540*/  @!UP0 ULEA UR9, UR7, UR6, 0x18 ;  /* 0x0000000607098291 */ /* 0x001fc4000f8ec03f */
[----:B------:R-:W-:-:S04]  /*0550*/  @!UP1 UIADD3 UR6, -UR14, 0x100000, URZ ;  /* 0x001000000e069890 */ /* 0x000fc8000fffe13f */
[----:B------:R-:W-:Y:S02]  /*0560*/  @!UP1 USHF.L.U32 UR7, UR6, 0xb, URZ ;  /* 0x0000000b06079899 */ /* 0x000fe4000800063f */
[----:B------:R-:W-:Y:S01]  /*0570*/  @!UP1 USHF.L.U32 UR6, UR6, 0x1, URZ ;  /* 0x0000000106069899 */ /* 0x000fe2000800063f */
[----:B------:R-:W-:Y:S01]  /*0580*/  VOTEU.ALL UP0, P0 ;  /* 0x00000000003f7886 */ /* 0x000fe20000000000 */
[----:B-1----:R-:W-:Y:S01]  /*0590*/  @!UP1 ULEA UR10, UR11, UR10, 0x18 ;  /* 0x0000000a0b0a9291 */ /* 0x002fe2000f8ec03f */
[----:B------:R-:W-:Y:S01]  /*05a0*/  VOTEU.ALL UP1, P0 ;  /* 0x00000000003f7886 */ /* 0x000fe20000020000 */
[----:B------:R-:W0:Y:S02]  /*05b0*/  FENCE.VIEW.ASYNC.S ;  /* 0x00000000000073c6 */ /* 0x000e240000000000 */
[----:B0-----:R-:W3:Y:S02]  /*05c0*/  @!UP0 SYNCS.EXCH.64 URZ, [UR9+0x50], UR4 ;  /* 0x00005004093f85b2 */ /* 0x001ee40008000100 */
[----:B------:R0:W3:Y:S01]  /*05d0*/  @!UP1 SYNCS.EXCH.64 URZ, [UR9+0x58], UR4 ;  /* 0x00005804093f95b2 */ /* 0x0000e20008000100 */
[----:B------:R-:W-:Y:S01]  /*05e0*/  NOP ;  /* 0x0000000000007918 */ /* 0x000fe20000000000 */
[----:B0-----:R-:W-:Y:S01]  /*05f0*/  ULDC.64 UR4, c[0x0][0x598] ;  /* 0x0001660000047ab9 */ /* 0x001fe20000000a00 */
[----:B--2---:R-:W-:-:S02]  /*0600*/  R2UR UR9, R0 ;  /* 0x00000000000972ca */ /* 0x004fc400000e0000 */
[----:B------:R-:W-:Y:S01]  /*0610*/  ISETP.NE.U32.AND P0, PT, RZ, UR4, PT ;  /* 0x00000004ff007c0c */ /* 0x000fe2000bf05070 */
[----:B------:R0:W3:Y:S03]  /*0620*/  @!UP2 SYNCS.EXCH.64 URZ, [UR10+0x30], UR6 ;  /* 0x000030060a3fa5b2 */ /* 0x0000e60008000100 */
[----:B------:R-:W-:Y:S01]  /*0630*/  ISETP.NE.AND.EX P0, PT, RZ, UR5, PT, P0 ;  /* 0x00000005ff007c0c */ /* 0x000fe2000bf05300 */
[----:B------:R0:W3:Y:S01]  /*0640*/  @!UP3 SYNCS.EXCH.64 URZ, [UR10+0x38], UR6 ;  /* 0x000038060a3fb5b2 */ /* 0x0000e20008000100 */
[----:B------:R0:W3:Y:S01]  /*0650*/  @!UP4 SYNCS.EXCH.64 URZ, [UR10+0x40], UR6 ;  /* 0x000040060a3fc5b2 */ /* 0x0000e20008000100 */
[----:B------:R0:W3:Y:S01]  /*0660*/  @!UP5 SYNCS.EXCH.64 URZ, [UR10+0x48], UR6 ;  /* 0x000048060a3fd5b2 */ /* 0x0000e20008000100 */
[----:B------:R-:W-:Y:S01]  /*0670*/  NOP ;  /* 0x0000000000007918 */ /* 0x000fe20000000000 */
[----:B---34-:R-:W-:Y:S08]  /*0680*/  BAR.SYNC.DEFER_BLOCKING 0x0 ;  /* 0x0000000000007b1d */ /* 0x018ff00000010000 */
[----:B0-----:R-:W-:Y:S05]  /*0690*/  @!P0 BRA `(.L_x_3) ;  /* 0x0000000000208947 */ /* 0x001fea0003800000 */
[----:B------:R-:W0:Y:S02]  /*06a0*/  LDC.64 R4, c[0x0][0x598] ;  /* 0x00016600ff047b82 */ /* 0x000e240000000a00 */
[----:B0-----:R-:W2:Y:S02]  /*06b0*/  LDG.E.64 R4, desc[UR24][R4.64] ;  /* 0x0000001804047981 */ /* 0x001ea4000c1e1b00 */
[----:B--2---:R-:W-:-:S04]  /*06c0*/  ISETP.NE.U32.AND P0, PT, R4, RZ, PT ;  /* 0x000000ff0400720c */ /* 0x004fc80003f05070 */
[----:B------:R-:W-:-:S13]  /*06d0*/  ISETP.NE.AND.EX P0, PT, R5, RZ, PT, P0 ;  /* 0x000000ff0500720c */ /* 0x000fda0003f05300 */
[----:B------:R-:W-:Y:S05]  /*06e0*/  @!P0 BRA `(.L_x_3) ;  /* 0x00000000000c8947 */ /* 0x000fea0003800000 */
[----:B------:R-:W2:Y:S02]  /*06f0*/  LD.E R4, desc[UR24][R4.64] ;  /* 0x0000001804047980 */ /* 0x000ea4000c101900 */
[----:B--2---:R-:W-:Y:S01]  /*0700*/  R2UR UR27, R4 ;  /* 0x00000000041b72ca */ /* 0x004fe200000e0000 */
[----:B------:R-:W-:-:S14]  /*0710*/  BRA `(.L_x_4) ;  /* 0x0000000000247947 */ /* 0x000fdc0003800000 */
.L_x_3:
[----:B------:R-:W-:Y:S02]  /*0720*/  ULDC.64 UR4, c[0x0][0x588] ;  /* 0x0001620000047ab9 */ /* 0x000fe40000000a00 */
[----:B------:R-:W-:-:S04]  /*0730*/  ISETP.NE.U32.AND P0, PT, RZ, UR4, PT ;  /* 0x00000004ff007c0c */ /* 0x000fc8000bf05070 */
[----:B------:R-:W-:-:S13]  /*0740*/  ISETP.NE.AND.EX P0, PT, RZ, UR5, PT, P0 ;  /* 0x00000005ff007c0c */ /* 0x000fda000bf05300 */
[----:B------:R-:W-:Y:S05]  /*0750*/  @!P0 BRA `(.L_x_5) ;  /* 0x0000000000108947 */ /* 0x000fea0003800000 */
[----:B------:R-:W0:Y:S02]  /*0760*/  LDC.64 R4, c[0x0][0x588] ;  /* 0x00016200ff047b82 */ /* 0x000e240000000a00 */
[----:B0-----:R-:W2:Y:S02]  /*0770*/  LDG.E R4, desc[UR24][R4.64] ;  /* 0x0000001804047981 */ /* 0x001ea4000c1e1900 */
[----:B--2---:R-:W-:Y:S01]  /*0780*/  R2UR UR27, R4 ;  /* 0x00000000041b72ca */ /* 0x004fe200000e0000 */
[----:B------:R-:W-:-:S14]  /*0790*/  BRA `(.L_x_4) ;  /* 0x0000000000047947 */ /* 0x000fdc0003800000 */
.L_x_5:
[----:B------:R-:W-:-:S05]  /*07a0*/  ULDC UR27, c[0x0][0x580] ;  /* 0x00016000001b7ab9 */ /* 0x000fca0000000800 */
.L_x_4:
[----:B------:R-:W-:Y:S02]  /*07b0*/  ULDC.64 UR4, c[0x0][0x5a0] ;  /* 0x0001680000047ab9 */ /* 0x000fe40000000a00 */
[----:B------:R-:W-:-:S04]  /*07c0*/  ISETP.NE.U32.AND P0, PT, RZ, UR4, PT ;  /* 0x00000004ff007c0c */ /* 0x000fc8000bf05070 */
[----:B------:R-:W-:-:S13]  /*07d0*/  ISETP.NE.AND.EX P0, PT, RZ, UR5, PT, P0 ;  /* 0x00000005ff007c0c */ /* 0x000fda000bf05300 */
[----:B------:R-:W-:Y:S05]  /*07e0*/  @!P0 BRA `(.L_x_6) ;  /* 0x0000000000208947 */ /* 0x000fea0003800000 */
        /* <DEDUP_REMOVED lines=8> */
.L_x_6:
        /* <DEDUP_REMOVED lines=8> */
.L_x_8:
[----:B------:R-:W-:-:S05]  /*08f0*/  ULDC UR28, c[0x0][0x584] ;  /* 0x00016100001c7ab9 */ /* 0x000fca0000000800 */
.L_x_7:
[----:B------:R-:W0:Y:S01]  /*0900*/  S2UR UR11, SR_CTAID.Y ;  /* 0x00000000000b79c3 */ /* 0x000e220000002600 */
[----:B------:R-:W-:Y:S01]  /*0910*/  ULDC UR5, c[0x0][0x65c] ;  /* 0x0001970000057ab9 */ /* 0x000fe20000000800 */
[----:B------:R-:W-:Y:S01]  /*0920*/  UISETP.NE.AND UP0, UPT, UR18, 0x2, UPT ;  /* 0x000000021200788c */ /* 0x000fe2000bf05270 */
[----:B------:R-:W-:Y:S01]  /*0930*/  IMAD.MOV.U32 R6, RZ, RZ, -0x1 ;  /* 0xffffffffff067424 */ /* 0x000fe200078e00ff */
[----:B------:R-:W-:-:S04]  /*0940*/  UISETP.NE.AND UP2, UPT, UR5, 0x1, UPT ;  /* 0x000000010500788c */ /* 0x000fc8000bf45270 */
[----:B------:R-:W1:Y:S01]  /*0950*/  S2UR UR4, SR_CTAID.X ;  /* 0x00000000000479c3 */ /* 0x000e620000002500 */
[----:B------:R2:W-:Y:S06]  /*0960*/  STL [R1+0x84], R6 ;  /* 0x0000840601007387 */ /* 0x0005ec0000100800 */
[----:B------:R-:W-:Y:S01]  /*0970*/  @UP2 ULDC UR16, c[0x0][0x10] ;  /* 0x0000040000102ab9 */ /* 0x000fe20000000800 */
[----:B------:R-:W-:Y:S01]  /*0980*/  @UP2 UMOV UR7, URZ ;  /* 0x0000003f00072c82 */ /* 0x000fe20008000000 */
[----:B------:R-:W-:Y:S01]  /*0990*/  @UP2 UMOV UR5, URZ ;  /* 0x0000003f00052c82 */ /* 0x000fe20008000000 */
[----:B------:R-:W-:Y:S01]  /*09a0*/  @!UP2 ULDC UR14, c[0x0][0xc] ;  /* 0x00000300000eaab9 */ /* 0x000fe20000000800 */
[----:B------:R-:W3:Y:S01]  /*09b0*/  LDC.64 R4, c[0x0][0x650] ;  /* 0x00019400ff047b82 */ /* 0x000ee20000000a00 */
[----:B0-----:R-:W-:-:S02]  /*09c0*/  @UP2 UMOV UR10, UR11 ;  /* 0x0000000b000a2c82 */ /* 0x001fc40008000000 */
[----:B------:R-:W-:Y:S01]  /*09d0*/  @UP2 UMOV UR6, UR10 ;  /* 0x0000000a00062c82 */ /* 0x000fe20008000000 */
[----:B------:R-:W-:Y:S01]  /*09e0*/  @!UP2 UMOV UR10, UR11 ;  /* 0x0000000b000aac82 */ /* 0x000fe20008000000 */
[----:B-1----:R-:W-:-:S03]  /*09f0*/  @UP2 UIMAD.WIDE.U32 UR16, UR4, UR16, UR6 ;  /* 0x00000010041022a5 */ /* 0x002fc6000f8e0006 */
[----:B------:R-:W-:Y:S01]  /*0a00*/  ULDC UR6, c[0x0][0xc] ;  /* 0x0000030000067ab9 */ /* 0x000fe20000000800 */
[----:B------:R-:W-:Y:S01]  /*0a10*/  @UP2 UIADD3 UR17, UR17, UR5, URZ ;  /* 0x0000000511112290 */ /* 0x000fe2000fffe03f */
[----:B------:R-:W-:Y:S02]  /*0a20*/  ULDC UR7, c[0x0][0x10] ;  /* 0x0000040000077ab9 */ /* 0x000fe40000000800 */
[----:B------:R-:W-:Y:S01]  /*0a30*/  UMOV UR5, URZ ;  /* 0x0000003f00057c82 */ /* 0x000fe20008000000 */
[----:B------:R-:W-:Y:S02]  /*0a40*/  UIMAD.WIDE.U32 UR6, UR6, UR7, URZ ;  /* 0x00000007060672a5 */ /* 0x000fe4000f8e003f */
[----:B------:R-:W-:Y:S01]  /*0a50*/  @!UP2 UIMAD.WIDE.U32 UR14, UR14, UR10, UR4 ;  /* 0x0000000a0e0ea2a5 */ /* 0x000fe2000f8e0004 */
[----:B------:R-:W-:Y:S02]  /*0a60*/  ULDC UR11, c[0x0][0x14] ;  /* 0x00000500000b7ab9 */ /* 0x000fe40000000800 */
[----:B------:R-:W-:-:S02]  /*0a70*/  UIMAD.WIDE.U32 UR22, UR6, UR11, URZ ;  /* 0x0000000b061672a5 */ /* 0x000fc4000f8e003f */
[----:B------:R-:W-:Y:S02]  /*0a80*/  UIMAD UR7, UR7, UR11, URZ ;  /* 0x0000000b070772a4 */ /* 0x000fe4000f8e023f */
[----:B------:R-:W-:Y:S01]  /*0a90*/  @!UP2 UMOV UR16, UR14 ;  /* 0x0000000e0010ac82 */ /* 0x000fe20008000000 */
[----:B------:R-:W-:Y:S01]  /*0aa0*/  @!UP2 UMOV UR17, UR15 ;  /* 0x0000000f0011ac82 */ /* 0x000fe20008000000 */
[----:B------:R-:W-:Y:S02]  /*0ab0*/  UIADD3 UR7, UR23, UR7, URZ ;  /* 0x0000000717077290 */ /* 0x000fe4000fffe03f */
[----:B------:R-:W-:-:S04]  /*0ac0*/  UIADD3 UR6, UP1, UR16, UR22, URZ ;  /* 0x0000001610067290 */ /* 0x000fc8000ff3e03f */
[----:B------:R-:W-:Y:S02]  /*0ad0*/  UIADD3.X UR11, UR17, UR7, URZ, UP1, !UPT ;  /* 0x00000007110b7290 */ /* 0x000fe40008ffe43f */
[----:B------:R-:W-:Y:S02]  /*0ae0*/  USEL UR6, UR6, UR16, !UP0 ;  /* 0x0000001006067287 */ /* 0x000fe4000c000000 */
[----:B------:R-:W-:-:S04]  /*0af0*/  USEL UR11, UR11, UR17, !UP0 ;  /* 0x000000110b0b7287 */ /* 0x000fc8000c000000 */
[----:B---3--:R-:W-:Y:S01]  /*0b00*/  ISETP.LE.U32.AND P0, PT, R4, UR6, PT ;  /* 0x0000000604007c0c */ /* 0x008fe2000bf03070 */
[----:B------:R-:W-:Y:S02]  /*0b10*/  IMAD.MOV.U32 R4, RZ, RZ, -0x1 ;  /* 0xffffffffff047424 */ /* 0x000fe400078e00ff */
[----:B------:R-:W-:Y:S02]  /*0b20*/  IMAD.U32 R0, RZ, RZ, UR11 ;  /* 0x0000000bff007e24 */ /* 0x000fe4000f8e00ff */
[----:B--2---:R-:W-:-:S03]  /*0b30*/  IMAD.U32 R6, RZ, RZ, UR6 ;  /* 0x00000006ff067e24 */ /* 0x004fc6000f8e00ff */
[----:B------:R-:W-:Y:S01]  /*0b40*/  ISETP.GE.U32.AND.EX P0, PT, R0, R5, PT, P0 ;  /* 0x000000050000720c */ /* 0x000fe20003f06100 */
[----:B------:R-:W-:Y:S01]  /*0b50*/  IMAD.MOV.U32 R5, RZ, RZ, -0x1 ;  /* 0xffffffffff057424 */ /* 0x000fe200078e00ff */
[----:B------:R-:W-:-:S04]  /*0b60*/  PRMT R0, RZ, 0x7610, R0 ;  /* 0x00007610ff007816 */ /* 0x000fc80000000000 */
[----:B------:R0:W-:Y:S04]  /*0b70*/  STL [R1+0x88], R5 ;  /* 0x0000880501007387 */ /* 0x0001e80000100800 */
[----:B------:R1:W-:Y:S01]  /*0b80*/  STL [R1+0x78], R4 ;  /* 0x0000780401007387 */ /* 0x0003e20000100800 */
[----:B0-----:R-:W-:-:S05]  /*0b90*/  IMAD.U32 R5, RZ, RZ, UR11 ;  /* 0x0000000bff057e24 */ /* 0x001fca000f8e00ff */
[----:B------:R1:W-:Y:S04]  /*0ba0*/  STL [R1+0x7c], R5 ;  /* 0x00007c0501007387 */ /* 0x0003e80000100800 */
[----:B------:R1:W-:Y:S01]  /*0bb0*/  STL [R1+0x80], R6 ;  /* 0x0000800601007387 */ /* 0x0003e20000100800 */
[----:B------:R-:W-:Y:S05]  /*0bc0*/  @P0 BRA `(.L_x_9) ;  /* 0x0000000400980947 */ /* 0x000fea0003800000 */
[----:B------:R-:W-:Y:S01]  /*0bd0*/  I2FP.F32.U32 R0, UR4 ;  /* 0x0000000400007c45 */ /* 0x000fe20008201000 */
[----:B------:R-:W-:Y:S01]  /*0be0*/  ULDC.64 UR20, c[0x0][0x628] ;  /* 0x00018a0000147ab9 */ /* 0x000fe20000000a00 */
[----:B------:R-:W-:Y:S01]  /*0bf0*/  ULDC UR6, c[0x0][0x150] ;  /* 0x0000540000067ab9 */ /* 0x000fe20000000800 */
[----:B------:R-:W-:Y:S01]  /*0c00*/  ISETP.NE.U32.AND P0, PT, RZ, UR20, PT ;  /* 0x00000014ff007c0c */ /* 0x000fe2000bf05070 */
[----:B------:R-:W-:Y:S01]  /*0c10*/  ULDC UR26, c[0x0][0x630] ;  /* 0x00018c00001a7ab9 */ /* 0x000fe20000000800 */
[----:B------:R-:W-:Y:S01]  /*0c20*/  FMUL R0, R0, UR6 ;  /* 0x0000000600007c20 */ /* 0x000fe20008400000 */
[----:B------:R-:W-:Y:S01]  /*0c30*/  R2UR UR30, R6 ;  /* 0x00000000061e72ca */ /* 0x000fe200000e0000 */
[----:B------:R-:W-:Y:S01]  /*0c40*/  ULDC UR32, c[0x0][0x154] ;  /* 0x0000550000207ab9 */ /* 0x000fe20000000800 */
[----:B------:R-:W-:Y:S01]  /*0c50*/  ISETP.NE.AND.EX P0, PT, RZ, UR21, PT, P0 ;  /* 0x00000015ff007c0c */ /* 0x000fe2000bf05300 */
[----:B-1----:R0:W1:Y:S01]  /*0c60*/  F2I.U32.TRUNC.NTZ R4, R0 ;  /* 0x0000000000047305 */ /* 0x002062000020f000 */
[----:B------:R-:W-:-:S02]  /*0c70*/  R2UR UR31, R5 ;  /* 0x00000000051f72ca */ /* 0x000fc400000e0000 */
[----:B------:R-:W-:Y:S02]  /*0c80*/  R2UR UR14, R6 ;  /* 0x00000000060e72ca */ /* 0x000fe400000e0000 */
[----:B------:R-:W-:-:S07]  /*0c90*/  R2UR UR15, R5 ;  /* 0x00000000050f72ca */ /* 0x000fce00000e0000 */
[----:B0-----:R-:W-:Y:S08]  /*0ca0*/  @!P0 BRA `(.L_x_10) ;  /* 0x0000000000308947 */ /* 0x001ff00003800000 */
[----:B------:R-:W-:Y:S01]  /*0cb0*/  R2UR UR11, R6 ;  /* 0x00000000060b72ca */ /* 0x000fe200000e0000 */
[----:B------:R-:W-:Y:S01]  /*0cc0*/  ULDC UR6, c[0x0][0x634] ;  /* 0x00018d0000067ab9 */ /* 0x000fe20000000800 */
[----:B------:R-:W-:-:S11]  /*0cd0*/  R2UR UR14, R5 ;  /* 0x00000000050e72ca */ /* 0x000fd600000e0000 */
[----:B------:R-:W-:-:S04]  /*0ce0*/  UIADD3 UR6, UP1, UR11, UR6, URZ ;  /* 0x000000060b067290 */ /* 0x000fc8000ff3e03f */
[----:B------:R-:W-:-:S04]  /*0cf0*/  UIADD3.X UR11, URZ, UR14, URZ, UP1, !UPT ;  /* 0x0000000e3f0b7290 */ /* 0x000fc80008ffe43f */
[----:B------:R-:W-:-:S04]  /*0d00*/  UIMAD.WIDE.U32 UR14, UR11, UR20, URZ ;  /* 0x000000140b0e72a5 */ /* 0x000fc8000f8e003f */
[----:B------:R-:W-:Y:S02]  /*0d10*/  UIMAD.WIDE.U32 UR16, UP1, UR6, UR21, UR14 ;  /* 0x00000015061072a5 */ /* 0x000fe4000f82000e */
[----:B------:R-:W-:Y:S02]  /*0d20*/  UIMAD.WIDE.U32 UR14, UR6, UR20, URZ ;  /* 0x00000014060e72a5 */ /* 0x000fe4000f8e003f */
[----:B------:R-:W-:Y:S02]  /*0d30*/  UIADD3.X UR19, URZ, URZ, URZ, UP1, !UPT ;  /* 0x0000003f3f137290 */ /* 0x000fe40008ffe43f */
[----:B------:R-:W-:Y:S01]  /*0d40*/  UIADD3 URZ, UP1, UR15, UR16, URZ ;  /* 0x000000100f3f7290 */ /* 0x000fe2000ff3e03f */
[----:B------:R-:W-:-:S03]  /*0d50*/  UMOV UR18, UR17 ;  /* 0x0000001100127c82 */ /* 0x000fc60008000000 */
[----:B------:R-:W-:-:S12]  /*0d60*/  UIMAD.WIDE.U32.X UR14, UR11, UR21, UR18, UP1 ;  /* 0x000000150b0e72a5 */ /* 0x000fd800088e0412 */
.L_x_10:
[----:B------:R-:W-:Y:S01]  /*0d70*/  USHF.R.U64 UR5, UR14, UR26, UR15 ;  /* 0x0000001a0e057299 */ /* 0x000fe2000800120f */
[----:B------:R-:W-:Y:S01]  /*0d80*/  I2FP.F32.U32 R0, UR10 ;  /* 0x0000000a00007c45 */ /* 0x000fe20008201000 */
[----:B------:R-:W-:Y:S01]  /*0d90*/  USHF.R.U32.HI UR6, URZ, UR26, UR15 ;  /* 0x0000001a3f067299 */ /* 0x000fe2000801160f */
[----:B-1----:R-:W-:Y:S01]  /*0da0*/  R2UR UR19, R4 ;  /* 0x00000000041372ca */ /* 0x002fe200000e0000 */
[----:B------:R-:W-:Y:S02]  /*0db0*/  UIADD3 UR29, UP1, URZ, -UR5, URZ ;  /* 0x800000053f1d7290 */ /* 0x000fe4000ff3e03f */
[----:B------:R-:W-:Y:S01]  /*0dc0*/  FMUL R0, R0, UR32 ;  /* 0x0000002000007c20 */ /* 0x000fe20008400000 */
[----:B------:R-:W-:Y:S01]  /*0dd0*/  ULDC.64 UR14, c[0x0][0x620] ;  /* 0x00018800000e7ab9 */ /* 0x000fe20000000a00 */
[----:B------:R-:W-:Y:S01]  /*0de0*/  UIADD3.X UR6, URZ, ~UR6, URZ, UP1, !UPT ;  /* 0x800000063f067290 */ /* 0x000fe20008ffe43f */
[----:B------:R-:W-:Y:S01]  /*0df0*/  UMOV UR16, UR30 ;  /* 0x0000001e00107c82 */ /* 0x000fe20008000000 */
[----:B------:R-:W-:-:S02]  /*0e00*/  UMOV UR17, UR31 ;  /* 0x0000001f00117c82 */ /* 0x000fc40008000000 */
[----:B------:R-:W-:Y:S01]  /*0e10*/  UIMAD UR6, UR6, UR14, URZ ;  /* 0x0000000e060672a4 */ /* 0x000fe2000f8e023f */
[----:B------:R-:W0:Y:S01]  /*0e20*/  F2I.U32.TRUNC.NTZ R0, R0 ;  /* 0x0000000000007305 */ /* 0x000e22000020f000 */
[----:B------:R-:W-:Y:S02]  /*0e30*/  UIMAD.WIDE.U32 UR16, UR29, UR14, UR16 ;  /* 0x0000000e1d1072a5 */ /* 0x000fe4000f8e0010 */
[----:B------:R-:W-:Y:S01]  /*0e40*/  UIMAD UR29, UR29, UR15, UR6 ;  /* 0x0000000f1d1d72a4 */ /* 0x000fe2000f8e0206 */
[----:B------:R-:W-:Y:S01]  /*0e50*/  ULDC UR26, c[0x0][0x618] ;  /* 0x00018600001a7ab9 */ /* 0x000fe20000000800 */
[----:B------:R-:W-:Y:S02]  /*0e60*/  ULDC UR31, c[0x0][0x658] ;  /* 0x00019600001f7ab9 */ /* 0x000fe40000000800 */
[----:B------:R-:W-:Y:S01]  /*0e70*/  UIADD3 UR29, UR17, UR29, URZ ;  /* 0x0000001d111d7290 */ /* 0x000fe2000fffe03f */
[----:B------:R-:W-:Y:S01]  /*0e80*/  UMOV UR18, 0xffffffff ;  /* 0xffffffff00127882 */ /* 0x000fe20000000000 */
[----:B------:R-:W-:Y:S01]  /*0e90*/  ULDC.64 UR14, c[0x0][0x640] ;  /* 0x00019000000e7ab9 */ /* 0x000fe20000000a00 */
[----:B------:R-:W-:Y:S01]  /*0ea0*/  USHF.L.U32 UR18, UR18, UR31, URZ ;  /* 0x0000001f12127299 */ /* 0x000fe2000800063f */
[----:B------:R-:W-:Y:S01]  /*0eb0*/  ISETP.NE.U32.AND P0, PT, RZ, UR14, PT ;  /* 0x0000000eff007c0c */ /* 0x000fe2000bf05070 */
[----:B------:R-:W-:-:S02]  /*0ec0*/  USHF.R.U64 UR16, UR16, UR26, UR29 ;  /* 0x0000001a10107299 */ /* 0x000fc4000800121d */
[----:B------:R-:W-:Y:S01]  /*0ed0*/  USHF.R.U32.HI UR29, URZ, UR26, UR29 ;  /* 0x0000001a3f1d7299 */ /* 0x000fe2000801161d */
[----:B0-----:R-:W-:Y:S01]  /*0ee0*/  R2UR UR21, R0 ;  /* 0x00000000001572ca */ /* 0x001fe200000e0000 */
[----:B------:R-:W-:Y:S01]  /*0ef0*/  ULDC UR30, c[0x0][0x608] ;  /* 0x00018200001e7ab9 */ /* 0x000fe20000000800 */
[----:B------:R-:W-:Y:S01]  /*0f00*/  ULOP3.LUT UR26, URZ, UR18, URZ, 0x33, !UPT ;  /* 0x000000123f1a7292 */ /* 0x000fe2000f8e333f */
[----:B------:R-:W-:Y:S01]  /*0f10*/  ISETP.NE.AND.EX P0, PT, RZ, UR15, PT, P0 ;  /* 0x0000000fff007c0c */ /* 0x000fe2000bf05300 */
[----:B------:R-:W-:Y:S02]  /*0f20*/  USHF.R.U64 UR36, UR16, UR30, UR29 ;  /* 0x0000001e10247299 */ /* 0x000fe4000800121d */
[----:B------:R-:W-:Y:S01]  /*0f30*/  USHF.R.U32.HI UR18, URZ, UR30, UR29 ;  /* 0x0000001e3f127299 */ /* 0x000fe2000801161d */
[----:B------:R-:W-:Y:S01]  /*0f40*/  UMOV UR32, 0x1 ;  /* 0x0000000100207882 */ /* 0x000fe20000000000 */
[----:B------:R-:W-:Y:S02]  /*0f50*/  UIADD3 UR19, -UR19, URZ, URZ ;  /* 0x0000003f13137290 */ /* 0x000fe4000fffe13f */
[----:B------:R-:W-:-:S02]  /*0f60*/  USHF.L.U32 UR17, UR32, UR31, URZ ;  /* 0x0000001f20117299 */ /* 0x000fc4000800063f */
[----:B------:R-:W-:Y:S02]  /*0f70*/  USHF.R.U64 UR37, UR36, UR31, UR18 ;  /* 0x0000001f24257299 */ /* 0x000fe40008001212 */
[----:B------:R-:W-:Y:S01]  /*0f80*/  USHF.R.U32.HI UR31, URZ, UR31, UR18 ;  /* 0x0000001f3f1f7299 */ /* 0x000fe20008011612 */
[----:B------:R-:W-:Y:S01]  /*0f90*/  ULDC UR20, c[0x0][0x144] ;  /* 0x0000510000147ab9 */ /* 0x000fe20000000800 */
[----:B------:R-:W-:Y:S01]  /*0fa0*/  ULDC UR6, c[0x0][0x600] ;  /* 0x0001800000067ab9 */ /* 0x000fe20000000800 */
[----:B------:R-:W-:Y:S02]  /*0fb0*/  UIMAD UR4, UR20, UR19, UR4 ;  /* 0x00000013140472a4 */ /* 0x000fe4000f8e0204 */
[----:B------:R-:W-:Y:S02]  /*0fc0*/  UIADD3 UR11, UR6, -0x1, URZ ;  /* 0xffffffff060b7890 */ /* 0x000fe4000fffe03f */
[----:B------:R-:W-:Y:S01]  /*0fd0*/  UIADD3 UR33, -UR21, URZ, URZ ;  /* 0x0000003f15217290 */ /* 0x000fe2000fffe13f */
[----:B------:R-:W-:Y:S01]  /*0fe0*/  ULDC UR38, c[0x0][0x148] ;  /* 0x0000520000267ab9 */ /* 0x000fe20000000800 */
[----:B------:R-:W-:Y:S01]  /*0ff0*/  ULDC UR34, c[0x0][0x648] ;  /* 0x0001920000227ab9 */ /* 0x000fe20000000800 */
[----:B------:R-:W-:Y:S01]  /*1000*/  ULDC UR35, c[0x0][0x638] ;  /* 0x00018e0000237ab9 */ /* 0x000fe20000000800 */
[----:B------:R-:W-:Y:S01]  /*1010*/  UMOV UR18, UR37 ;  /* 0x0000002500127c82 */ /* 0x000fe20008000000 */
[----:B------:R-:W-:Y:S01]  /*1020*/  UMOV UR19, UR31 ;  /* 0x0000001f00137c82 */ /* 0x000fe20008000000 */
[----:B------:R-:W-:Y:S06]  /*1030*/  @!P0 BRA `(.L_x_11) ;  /* 0x0000000000308947 */ /* 0x000fec0003800000 */
[----:B------:R-:W-:Y:S02]  /*1040*/  ULDC UR29, c[0x0][0x64c] ;  /* 0x00019300001d7ab9 */ /* 0x000fe40000000800 */
        /* <DEDUP_REMOVED lines=8> */
[----:B------:R-:W-:-:S07]  /*10d0*/  UIMAD.WIDE.U32.X UR14, UR32, UR15, UR30, UP1 ;  /* 0x0000000f200e72a5 */ /* 0x000fce00088e041e */
[----:B------:R-:W-:Y:S01]  /*10e0*/  UMOV UR18, UR14 ;  /* 0x0000000e00127c82 */ /* 0x000fe20008000000 */
[----:B------:R-:W-:-:S05]  /*10f0*/  UMOV UR19, UR15 ;  /* 0x0000000f00137c82 */ /* 0x000fca0008000000 */
.L_x_11:
[----:B------:R-:W-:Y:S01]  /*1100*/  USHF.R.U64 UR14, UR18, UR34, UR19 ;  /* 0x00000022120e7299 */ /* 0x000fe20008001213 */
[----:B------:R-:W-:Y:S01]  /*1110*/  IMAD.U32 R6, RZ, RZ, UR5 ;  /* 0x00000005ff067e24 */ /* 0x000fe2000f8e00ff */
[----:B------:R-:W-:Y:S01]  /*1120*/  @UP2 UIMAD UR4, UR38, UR33, UR10 ;  /* 0x00000021260422a4 */ /* 0x000fe2000f8e020a */
[----:B------:R-:W-:Y:S01]  /*1130*/  IMAD.MOV.U32 R0, RZ, RZ, 0x1 ;  /* 0x00000001ff007424 */ /* 0x000fe200078e00ff */
[----:B------:R-:W-:Y:S02]  /*1140*/  ULOP3.LUT UR26, UR36, UR26, URZ, 0xc0, !UPT ;  /* 0x0000001a241a7292 */ /* 0x000fe4000f8ec03f */
[----:B------:R-:W-:Y:S01]  /*1150*/  UIADD3 UR10, -UR14, URZ, URZ ;  /* 0x0000003f0e0a7290 */ /* 0x000fe2000fffe13f */
[----:B------:R0:W-:Y:S01]  /*1160*/  STL [R1+0x78], R6 ;  /* 0x0000780601007387 */ /* 0x0001e20000100800 */
[----:B------:R-:W-:Y:S02]  /*1170*/  ULOP3.LUT UR16, UR16, UR11, URZ, 0xc0, !UPT ;  /* 0x0000000b10107292 */ /* 0x000fe4000f8ec03f */
[----:B------:R-:W-:-:S02]  /*1180*/  UIMAD UR17, UR17, UR14, UR26 ;  /* 0x0000000e111172a4 */ /* 0x000fc4000f8e021a */
[----:B------:R-:W-:Y:S01]  /*1190*/  UIMAD UR10, UR10, UR35, UR37 ;  /* 0x000000230a0a72a4 */ /* 0x000fe2000f8e0225 */
[----:B------:R-:W-:Y:S02]  /*11a0*/  ULDC UR11, c[0x0][0x610] ;  /* 0x00018400000b7ab9 */ /* 0x000fe40000000800 */
[----:B------:R-:W-:Y:S02]  /*11b0*/  UIMAD UR4, UR17, UR11, UR4 ;  /* 0x0000000b110472a4 */ /* 0x000fe4000f8e0204 */
[----:B------:R-:W-:-:S04]  /*11c0*/  UIMAD UR10, UR10, UR6, UR16 ;  /* 0x000000060a0a72a4 */ /* 0x000fc8000f8e0210 */
[----:B------:R-:W-:Y:S02]  /*11d0*/  USEL UR6, UR10, UR4, !UP2 ;  /* 0x000000040a067287 */ /* 0x000fe4000d000000 */
[----:B------:R-:W-:-:S04]  /*11e0*/  USEL UR4, UR4, UR10, !UP2 ;  /* 0x0000000a04047287 */ /* 0x000fc8000d000000 */
[----:B------:R-:W-:Y:S02]  /*11f0*/  IMAD.U32 R5, RZ, RZ, UR6 ;  /* 0x00000006ff057e24 */ /* 0x000fe4000f8e00ff */
[----:B------:R-:W-:-:S05]  /*1200*/  IMAD.U32 R4, RZ, RZ, UR4 ;  /* 0x00000004ff047e24 */ /* 0x000fca000f8e00ff */
[----:B------:R0:W-:Y:S04]  /*1210*/  STL [R1+0x84], R4 ;  /* 0x0000840401007387 */ /* 0x0001e80000100800 */
[----:B------:R0:W-:Y:S02]  /*1220*/  STL [R1+0x88], R5 ;  /* 0x0000880501007387 */ /* 0x0001e40000100800 */
.L_x_9:
[----:B------:R-:W-:Y:S02]  /*1230*/  ULDC UR4, c[0x0][0x28c] ;  /* 0x0000a30000047ab9 */ /* 0x000fe40000000800 */
[----:B------:R-:W-:-:S04]  /*1240*/  UIADD3 UR4, UR4, 0x1f, URZ ;  /* 0x0000001f04047890 */ /* 0x000fc8000fffe03f */
[----:B------:R-:W-:-:S04]  /*1250*/  USHF.R.S32.HI UR5, URZ, 0x1f, UR4 ;  /* 0x0000001f3f057899 */ /* 0x000fc80008011404 */
[----:B------:R-:W-:-:S04]  /*1260*/  ULEA.HI UR5, UR5, UR4, URZ, 0x5 ;  /* 0x0000000405057291 */ /* 0x000fc8000f8f283f */
[----:B------:R-:W-:Y:S01]  /*1270*/  USHF.R.S32.HI UR14, URZ, 0x5, UR5 ;  /* 0x000000053f0e7899 */ /* 0x000fe20008011405 */
[----:B------:R-:W-:Y:S11]  /*1280*/  @!P1 BRA `(.L_x_12) ;  /* 0x000000d800d49947 */ /* 0x000ff60003800000 */
[----:B------:R-:W-:-:S06]  /*1290*/  UISETP.GT.U32.AND UP1, UPT, UR12, 0x1, UPT ;  /* 0x000000010c00788c */ /* 0x000fcc000bf24070 */
[----:B------:R-:W-:-:S13]  /*12a0*/  PLOP3.LUT P0, PT, PT, PT, UP1, 0x80, 0x0 ;  /* 0x000000000000781c */ /* 0x000fda0003f0f018 */
[----:B------:R-:W-:Y:S05]  /*12b0*/  @P0 EXIT ;  /* 0x000000000000094d */ /* 0x000fea0003800000 */
.L_x_13:
[----:B------:R-:W-:-:S08]  /*12c0*/  NOP ;  /* 0x0000000000007918 */ /* 0x000fd00000000000 */
[----:B------:R-:W2:Y:S02]  /*12d0*/  USETMAXREG.TRY_ALLOC.CTAPOOL UP1, 0xe8 ;  /* 0x000000e8000079c8 */ /* 0x000ea40008020600 */
[----:B--2---:R-:W-:-:S13]  /*12e0*/  PLOP3.LUT P0, PT, PT, PT, UP1, 0x80, 0x0 ;  /* 0x000000000000781c */ /* 0x004fda0003f0f018 */
[----:B------:R-:W-:Y:S05]  /*12f0*/  @!P0 BRA `(.L_x_13) ;  /* 0xfffffffc00f08947 */ /* 0x000fea000383ffff */
[----:B------:R-:W-:-:S13]  /*1300*/  LOP3.LUT P0, RZ, R0, 0xff, RZ, 0xc0, !PT ;  /* 0x000000ff00ff7812 */ /* 0x000fda000780c0ff */
[----:B------:R-:W-:Y:S05]  /*1310*/  @!P0 EXIT ;  /* 0x000000000000894d */ /* 0x000fea0003800000 */
[----:B------:R-:W2:Y:S01]  /*1320*/  S2UR UR4, SR_CgaCtaId ;  /* 0x00000000000479c3 */ /* 0x000ea20000008800 */
[----:B------:R-:W-:Y:S01]  /*1330*/  SHF.R.S32.HI R0, RZ, 0x1f, R3 ;  /* 0x0000001fff007819 */ /* 0x000fe20000011403 */
[----:B------:R-:W-:Y:S01]  /*1340*/  UIADD3 UR6, UR9, -0x1, URZ ;  /* 0xffffffff09067890 */ /* 0x000fe2000fffe03f */
[----:B------:R-:W-:Y:S02]  /*1350*/  UMOV UR12, 0x400 ;  /* 0x00000400000c7882 */ /* 0x000fe40000000000 */
[CC--:B------:R-:W-:Y:S01]  /*1360*/  LEA.HI R2, R0.reuse, R3.reuse, RZ, 0x2 ;  /* 0x0000000300027211 */ /* 0x0c0fe200078f10ff */
[----:B------:R-:W-:Y:S01]  /*1370*/  USHF.R.U32.HI UR5, URZ, 0x1, UR14 ;  /* 0x000000013f057899 */ /* 0x000fe2000801160e */
[----:B------:R-:W-:Y:S01]  /*1380*/  LEA.HI R0, R0, R3, RZ, 0x5 ;  /* 0x0000000300007211 */ /* 0x000fe200078f28ff */
[----:B------:R-:W-:Y:S01]  /*1390*/  UISETP.LT.AND UP1, UPT, UR14, 0x1, UPT ;  /* 0x000000010e00788c */ /* 0x000fe2000bf21270 */
[--C-:B01----:R-:W-:Y:S01]  /*13a0*/  SHF.R.S32.HI R4, RZ, 0x2, R2.reuse ;  /* 0x00000002ff047819 */ /* 0x103fe20000011402 */
[----:B------:R-:W-:Y:S01]  /*13b0*/  ULOP3.LUT UR15, UR14, 0x1, URZ, 0xc0, !UPT ;  /* 0x000000010e0f7892 */ /* 0x000fe2000f8ec03f */
[----:B------:R-:W-:Y:S01]  /*13c0*/  SHF.R.S32.HI R5, RZ, 0x1f, R2 ;  /* 0x0000001fff057819 */ /* 0x000fe20000011402 */
[----:B------:R-:W-:-:S02]  /*13d0*/  ULOP3.LUT UR5, UR5, 0x1, URZ, 0xc0, !UPT ;  /* 0x0000000105057892 */ /* 0x000fc4000f8ec03f */
[----:B------:R-:W-:Y:S01]  /*13e0*/  USEL UR16, UR14, 0x1, UP1 ;  /* 0x000000010e107887 */ /* 0x000fe20008800000 */
[----:B------:R-:W-:Y:S01]  /*13f0*/  LEA.HI R5, R5, R4, RZ, 0x3 ;  /* 0x0000000405057211 */ /* 0x000fe200078f18ff */
[----:B------:R-:W-:Y:S02]  /*1400*/  USEL UR15, UR15, URZ, !UP0 ;  /* 0x0000003f0f0f7287 */ /* 0x000fe4000c000000 */
[----:B------:R-:W-:Y:S01]  /*1410*/  UISETP.NE.AND UP1, UPT, UR6, URZ, UPT ;  /* 0x0000003f0600728c */ /* 0x000fe2000bf25270 */
[----:B------:R-:W-:Y:S01]  /*1420*/  LOP3.LUT R5, R5, 0xfffffff8, RZ, 0xc0, !PT ;  /* 0xfffffff805057812 */ /* 0x000fe200078ec0ff */
[----:B------:R-:W-:Y:S02]  /*1430*/  UISETP.EQ.U32.AND UP0, UPT, UR5, 0x1, !UP0 ;  /* 0x000000010500788c */ /* 0x000fe4000c702070 */
[----:B------:R-:W-:Y:S02]  /*1440*/  ULOP3.LUT UR35, UR13, 0x1, URZ, 0xfc, !UPT ;  /* 0x000000010d237892 */ /* 0x000fe4000f8efc3f */
[----:B--2---:R-:W-:Y:S01]  /*1450*/  ULEA UR12, UR4, UR12, 0x18 ;  /* 0x0000000c040c7291 */ /* 0x004fe2000f8ec03f */
[----:B------:R-:W-:Y:S01]  /*1460*/  IMAD.IADD R2, R4, 0x1, -R5 ;  /* 0x0000000104027824 */ /* 0x000fe200078e0a05 */
[----:B------:R-:W-:Y:S01]  /*1470*/  USHF.L.U32 UR4, UR6, 0x3, URZ ;  /* 0x0000000306047899 */ /* 0x000fe2000800063f */
[----:B------:R-:W-:Y:S01]  /*1480*/  SHF.R.S32.HI R5, RZ, 0x5, R0 ;  /* 0x00000005ff057819 */ /* 0x000fe20000011400 */
[----:B------:R-:W-:-:S02]  /*1490*/  UIADD3 UR36, UR12, 0x30, URZ ;  /* 0x000000300c247890 */ /* 0x000fc4000fffe03f */
[----:B------:R-:W-:Y:S01]  /*14a0*/  ULOP3.LUT UR4, UR4, 0x8, URZ, 0xc0, !UPT ;  /* 0x0000000804047892 */ /* 0x000fe2000f8ec03f */
[--C-:B------:R-:W-:Y:S01]  /*14b0*/  SHF.R.S32.HI R3, RZ, 0x1f, R2.reuse ;  /* 0x0000001fff037819 */ /* 0x100fe20000011402 */
[C-C-:B------:R-:W-:Y:S01]  /*14c0*/  IMAD R0, R5.reuse, -0x10, -R2.reuse ;  /* 0xfffffff005007824 */ /* 0x140fe200078e0a02 */
[----:B------:R-:W-:Y:S02]  /*14d0*/  UIADD3 UR16, -UR16, UR14, URZ ;  /* 0x0000000e10107290 */ /* 0x000fe4000fffe13f */
[----:B------:R-:W-:Y:S01]  /*14e0*/  ULOP3.LUT UR38, UR4, 0x8, URZ, 0x3c, !UPT ;  /* 0x0000000804267892 */ /* 0x000fe2000f8e3c3f */
[----:B------:R-:W-:Y:S01]  /*14f0*/  IMAD.WIDE R2, R5, 0x10, R2 ;  /* 0x0000001005027825 */ /* 0x000fe200078e0202 */
[----:B------:R-:W-:Y:S02]  /*1500*/  ULOP3.LUT UR18, UR4, 0x18, URZ, 0x3c, !UPT ;  /* 0x0000001804127892 */ /* 0x000fe4000f8e3c3f */
[----:B------:R-:W-:Y:S01]  /*1510*/  USEL UR37, URZ, 0x1, UP1 ;  /* 0x000000013f257887 */ /* 0x000fe20008800000 */
[----:B------:R-:W-:Y:S01]  /*1520*/  ULDC UR4, c[0x0][0x284] ;  /* 0x0000a10000047ab9 */ /* 0x000fe20000000800 */
[----:B------:R-:W-:Y:S01]  /*1530*/  ULEA UR17, UR9, UR36, 0x3 ;  /* 0x0000002409117291 */ /* 0x000fe2000f8e183f */
[----:B------:R-:W-:Y:S01]  /*1540*/  VIADD R0, R0, UR4 ;  /* 0x0000000400007c36 */ /* 0x000fe20008000000 */
[----:B------:R-:W-:-:S04]  /*1550*/  USEL UR19, URZ, 0x1, !UP0 ;  /* 0x000000013f137887 */ /* 0x000fc8000c000000 */
[----:B------:R0:W-:Y:S04]  /*1560*/  STL [R1+0x8c], R0 ;  /* 0x00008c0001007387 */ /* 0x0001e80000100800 */
[----:B------:R0:W-:Y:S04]  /*1570*/  STL.64 [R1+0x90], R2 ;  /* 0x0000900201007387 */ /* 0x0001e80000100a00 */
.L_x_296:
[----:B0-----:R-:W-:Y:S01]  /*1580*/  IMAD.U32 R0, RZ, RZ, UR37 ;  /* 0x00000025ff007e24 */ /* 0x001fe2000f8e00ff */
[----:B--2---:R-:W0:Y:S01]  /*1590*/  LDC R2, c[0x0][0x28c] ;  /* 0x0000a300ff027b82 */ /* 0x004e220000000800 */
[----:B------:R-:W-:Y:S01]  /*15a0*/  UMOV UR4, URZ ;  /* 0x0000003f00047c82 */ /* 0x000fe20008000000 */
[----:B------:R-:W-:Y:S02]  /*15b0*/  UMOV UR20, UR15 ;  /* 0x0000000f00147c82 */ /* 0x000fe40008000000 */
[----:B------:R-:W-:-:S04]  /*15c0*/  SHF.L.U32 R0, R0, 0x1f, RZ ;  /* 0x0000001f00007819 */ /* 0x000fc800000006ff */
[----:B-1----:R-:W1:Y:S01]  /*15d0*/  SYNCS.PHASECHK.TRANS64.TRYWAIT P0, [UR17+-0x8], R0 ;  /* 0xfffff800ff0075a7 */ /* 0x002e620008000151 */
[----:B0-----:R-:W-:Y:S01]  /*15e0*/  ISETP.GE.AND P1, PT, R2, 0x1, PT ;  /* 0x000000010200780c */ /* 0x001fe20003f26270 */
[----:B-1--4-:R-:W-:-:S12]  /*15f0*/  @!P0 BRA `(.L_x_14) ;  /* 0x000000e400e08947 */ /* 0x012fd80003800000 */
.L_x_316:
[----:B------:R1:W-:Y:S01]  /*1600*/  STL [R1+0x74], RZ ;  /* 0x000074ff01007387 */ /* 0x0003e20000100800 */
[----:B------:R-:W-:Y:S01]  /*1610*/  UMOV UR5, URZ ;  /* 0x0000003f00057c82 */ /* 0x000fe20008000000 */
[----:B------:R-:W-:Y:S01]  /*1620*/  UMOV UR6, URZ ;  /* 0x0000003f00067c82 */ /* 0x000fe20008000000 */
[----:B0-----:R-:W-:Y:S01]  /*1630*/  IMAD.MOV.U32 R0, RZ, RZ, RZ ;  /* 0x000000ffff007224 */ /* 0x001fe200078e00ff */
[----:B------:R1:W-:Y:S01]  /*1640*/  STL [R1+0x70], RZ ;  /* 0x000070ff01007387 */ /* 0x0003e20000100800 */
[----:B------:R-:W-:Y:S02]  /*1650*/  CS2R R2, SRZ ;  /* 0x0000000000027805 */ /* 0x000fe4000001ff00 */
[----:B------:R-:W-:Y:S02]  /*1660*/  CS2R R4, SRZ ;  /* 0x0000000000047805 */ /* 0x000fe4000001ff00 */
[----:B------:R-:W-:Y:S01]  /*1670*/  CS2R R6, SRZ ;  /* 0x0000000000067805 */ /* 0x000fe2000001ff00 */
[----:B------:R1:W-:Y:S01]  /*1680*/  STL [R1+0x6c], RZ ;  /* 0x00006cff01007387 */ /* 0x0003e20000100800 */
[----:B------:R-:W-:-:S02]  /*1690*/  CS2R R8, SRZ ;  /* 0x0000000000087805 */ /* 0x000fc4000001ff00 */
[----:B------:R-:W-:Y:S02]  /*16a0*/  CS2R R10, SRZ ;  /* 0x00000000000a7805 */ /* 0x000fe4000001ff00 */
[----:B------:R-:W-:Y:S01]  /*16b0*/  CS2R R12, SRZ ;  /* 0x00000000000c7805 */ /* 0x000fe2000001ff00 */
        /* <DEDUP_REMOVED lines=57> */
[----:B------:R-:W-:Y:S01]  /*1a50*/  IMAD.MOV.U32 R226, RZ, RZ, RZ ;  /* 0x000000ffffe27224 */ /* 0x000fe200078e00ff */
[----:B------:R-:W-:Y:S01]  /*1a60*/  CS2R R24, SRZ ;  /* 0x0000000000187805 */ /* 0x000fe2000001ff00 */
[----:B------:R-:W-:Y:S01]  /*1a70*/  IMAD.U32 R227, RZ, RZ, UR19 ;  /* 0x00000013ffe37e24 */ /* 0x000fe2000f8e00ff */
[----:B------:R1:W-:Y:S01]  /*1a80*/  STL [R1+0x2c], RZ ;  /* 0x00002cff01007387 */ /* 0x0003e20000100800 */
[----:B------:R-:W-:Y:S02]  /*1a90*/  CS2R R26, SRZ ;  /* 0x00000000001a7805 */ /* 0x000fe4000001ff00 */
[----:B------:R-:W-:-:S02]  /*1aa0*/  CS2R R28, SRZ ;  /* 0x00000000001c7805 */ /* 0x000fc4000001ff00 */
[----:B------:R-:W-:Y:S01]  /*1ab0*/  CS2R R30, SRZ ;  /* 0x00000000001e7805 */ /* 0x000fe2000001ff00 */
[----:B------:R1:W-:Y:S01]  /*1ac0*/  STL [R1+0x28], RZ ;  /* 0x000028ff01007387 */ /* 0x0003e20000100800 */
[----:B------:R-:W-:Y:S02]  /*1ad0*/  CS2R R32, SRZ ;  /* 0x0000000000207805 */ /* 0x000fe4000001ff00 */
[----:B------:R-:W-:Y:S02]  /*1ae0*/  CS2R R34, SRZ ;  /* 0x0000000000227805 */ /* 0x000fe4000001ff00 */
[----:B------:R-:W-:Y:S01]  /*1af0*/  CS2R R36, SRZ ;  /* 0x0000000000247805 */ /* 0x000fe2000001ff00 */
        /* <DEDUP_REMOVED lines=36> */
[----:B------:R1:W-:Y:S01]  /*1d40*/  STL [R1], RZ ;  /* 0x000000ff01007387 */ /* 0x0003e20000100800 */
[----:B------:R-:W-:Y:S02]  /*1d50*/  CS2R R92, SRZ ;  /* 0x00000000005c7805 */ /* 0x000fe4000001ff00 */
[----:B------:R-:W-:Y:S02]  /*1d60*/  CS2R R94, SRZ ;  /* 0x00000000005e7805 */ /* 0x000fe4000001ff00 */
[----:B------:R-:W-:Y:S02]  /*1d70*/  CS2R R96, SRZ ;  /* 0x0000000000607805 */ /* 0x000fe4000001ff00 */
[----:B------:R-:W-:Y:S02]  /*1d80*/  CS2R R98, SRZ ;  /* 0x0000000000627805 */ /* 0x000fe4000001ff00 */
[----:B------:R-:W-:-:S02]  /*1d90*/  CS2R R100, SRZ ;  /* 0x0000000000647805 */ /* 0x000fc4000001ff00 */
[----:B------:R-:W-:Y:S02]  /*1da0*/  CS2R R102, SRZ ;  /* 0x0000000000667805 */ /* 0x000fe4000001ff00 */
        /* <DEDUP_REMOVED lines=23> */
[----:B------:R-:W-:Y:S01]  /*1f20*/  CS2R R150, SRZ ;  /* 0x0000000000967805 */ /* 0x000fe2000001ff00 */
[----:B-1----:R-:W-:Y:S06]  /*1f30*/  @!P1 BRA `(.L_x_15) ;  /* 0x0000001000609947 */ /* 0x002fec0003800000 */
[----:B------:R-:W-:-:S06]  /*1f40*/  UISETP.NE.AND UP0, UPT, UR35, 0x3, UPT ;  /* 0x000000032300788c */ /* 0x000fcc000bf05270 */
[----:B------:R-:W-:-:S13]  /*1f50*/  PLOP3.LUT P1, PT, PT, PT, UP0, 0x80, 0x0 ;  /* 0x000000000000781c */ /* 0x000fda0003f2f008 */
[----:B------:R-:W-:Y:S05]  /*1f60*/  @!P1 BRA `(.L_x_16) ;  /* 0x0000000000049947 */ /* 0x000fea0003800000 */
[----:B------:R-:W-:Y:S01]  /*1f70*/  BPT.TRAP 0x1 ;  /* 0x000000040000795c */ /* 0x000fe20000300000 */
.L_x_16:
[----:B------:R-:W-:Y:S01]  /*1f80*/  ULEA UR4, UR15, UR12, 0x3 ;  /* 0x0000000c0f047291 */ /* 0x000fe2000f8e183f */
[----:B------:R-:W-:-:S05]  /*1f90*/  IMAD.U32 R0, RZ, RZ, UR19 ;  /* 0x00000013ff007e24 */ /* 0x000fca000f8e00ff */
[----:B------:R-:W-:-:S04]  /*1fa0*/  SHF.L.U32 R0, R0, 0x1f, RZ ;  /* 0x0000001f00007819 */ /* 0x000fc800000006ff */
[----:B------:R0:W1:Y:S01]  /*1fb0*/  SYNCS.PHASECHK.TRANS64.TRYWAIT P0, [UR4], R0 ;  /* 0x00000000ff0075a7 */ /* 0x0000620008000144 */
[----:B------:R-:W-:Y:S05]  /*1fc0*/  @!P1 BRA `(.L_x_17) ;  /* 0x0000000000049947 */ /* 0x000fea0003800000 */
[----:B------:R-:W-:Y:S01]  /*1fd0*/  BPT.TRAP 0x1 ;  /* 0x000000040000795c */ /* 0x000fe20000300000 */
.L_x_17:
[----:B-1----:R-:W-:Y:S05]  /*1fe0*/  @P0 BRA `(.L_x_18) ;  /* 0x0000000000080947 */ /* 0x002fea0003800000 */
[----:B------:R-:W1:Y:S02]  /*1ff0*/  SYNCS.PHASECHK.TRANS64.TRYWAIT P0, [UR4], R0 ;  /* 0x00000000ff0075a7 */ /* 0x000e640008000144 */
[----:B-1----:R-:W-:Y:S05]  /*2000*/  @!P0 BRA `(.L_x_19) ;  /* 0x000000dc00748947 */ /* 0x002fea0003800000 */
.L_x_18:
[----:B------:R2:W-:Y:S01]  /*2010*/  STL [R1+0x74], RZ ;  /* 0x000074ff01007387 */ /* 0x0005e20000100800 */
[----:B------:R-:W-:Y:S01]  /*2020*/  UIADD3 UR5, UR12, 0x1100, URZ ;  /* 0x000011000c057890 */ /* 0x000fe2000fffe03f */
[----:B------:R-:W-:Y:S01]  /*2030*/  WARPGROUP.ARRIVE ;  /* 0x00000000000079c5 */ /* 0x000fe20000000000 */
[----:B------:R-:W-:Y:S01]  /*2040*/  UIADD3 UR4, UR12, 0x100, URZ ;  /* 0x000001000c047890 */ /* 0x000fe2000fffe03f */
[----:B------:R2:W-:Y:S01]  /*2050*/  STL [R1+0x70], RZ ;  /* 0x000070ff01007387 */ /* 0x0005e20000100800 */
[----:B------:R-:W-:Y:S01]  /*2060*/  USHF.R.U32.HI UR5, URZ, 0x4, UR5 ;  /* 0x000000043f057899 */ /* 0x000fe20008011605 */
[----:B01----:R-:W-:Y:S01]  /*2070*/  IMAD.MOV.U32 R0, RZ, RZ, RZ ;  /* 0x000000ffff007224 */ /* 0x003fe200078e00ff */
[----:B------:R-:W-:Y:S01]  /*2080*/  USHF.R.U32.HI UR4, URZ, 0x4, UR4 ;  /* 0x000000043f047899 */ /* 0x000fe20008011604 */
[----:B------:R2:W-:Y:S01]  /*2090*/  STL [R1+0x6c], RZ ;  /* 0x00006cff01007387 */ /* 0x0005e20000100800 */
[----:B------:R-:W-:Y:S01]  /*20a0*/  ULOP3.LUT UR5, UR5, 0x3fff, URZ, 0xc0, !UPT ;  /* 0x00003fff05057892 */ /* 0x000fe2000f8ec03f */
[----:B------:R-:W-:Y:S01]  /*20b0*/  CS2R R2, SRZ ;  /* 0x0000000000027805 */ /* 0x000fe2000001ff00 */
[----:B------:R-:W-:Y:S01]  /*20c0*/  ULOP3.LUT UR4, UR4, 0x3fff, URZ, 0xc0, !UPT ;  /* 0x00003fff04047892 */ /* 0x000fe2000f8ec03f */
[----:B------:R2:W-:Y:S01]  /*20d0*/  STL [R1+0x68], RZ ;  /* 0x000068ff01007387 */ /* 0x0005e20000100800 */
[----:B------:R-:W-:Y:S01]  /*20e0*/  ULOP3.LUT UR5, UR5, 0x10000, URZ, 0xfc, !UPT ;  /* 0x0001000005057892 */ /* 0x000fe2000f8efc3f */
[----:B------:R-:W-:Y:S01]  /*20f0*/  CS2R R4, SRZ ;  /* 0x0000000000047805 */ /* 0x000fe2000001ff00 */
[----:B------:R-:W-:Y:S01]  /*2100*/  ULOP3.LUT UR4, UR4, 0x10000, URZ, 0xfc, !UPT ;  /* 0x0001000004047892 */ /* 0x000fe2000f8efc3f */
[----:B------:R2:W-:Y:S01]  /*2110*/  STL [R1+0x64], RZ ;  /* 0x000064ff01007387 */ /* 0x0005e20000100800 */
[----:B------:R-:W-:Y:S01]  /*2120*/  ULEA UR10, UR15, UR5, 0x9 ;  /* 0x000000050f0a7291 */ /* 0x000fe2000f8e483f */
[----:B------:R-:W-:Y:S01]  /*2130*/  CS2R R6, SRZ ;  /* 0x0000000000067805 */ /* 0x000fe2000001ff00 */
[----:B------:R-:W-:Y:S01]  /*2140*/  ULEA UR8, UR15, UR4, 0x7 ;  /* 0x000000040f087291 */ /* 0x000fe2000f8e383f */
[----:B------:R2:W-:Y:S01]  /*2150*/  STL [R1+0x60], RZ ;  /* 0x000060ff01007387 */ /* 0x0005e20000100800 */
[----:B------:R-:W-:Y:S01]  /*2160*/  ULDC UR5, c[0x0][0x50c] ;  /* 0x0001430000057ab9 */ /* 0x000fe20000000800 */
[----:B------:R-:W-:Y:S01]  /*2170*/  UMOV UR9, 0xc0000010 ;  /* 0xc000001000097882 */ /* 0x000fe20000000000 */
[----:B------:R-:W-:Y:S01]  /*2180*/  UISETP.NE.AND UP0, UPT, UR5, 0x1, UPT ;  /* 0x000000010500788c */ /* 0x000fe2000bf05270 */
[----:B------:R2:W-:Y:S01]  /*2190*/  STL [R1+0x5c], RZ ;  /* 0x00005cff01007387 */ /* 0x0005e20000100800 */
[----:B------:R-:W-:Y:S01]  /*21a0*/  UMOV UR11, 0xc0000010 ;  /* 0xc0000010000b7882 */ /* 0x000fe20000000000 */
[----:B------:R-:W-:Y:S01]  /*21b0*/  UMOV UR4, 0x1 ;  /* 0x0000000100047882 */ /* 0x000fe20000000000 */
[----:B------:R-:W-:Y:S01]  /*21c0*/  USEL UR5, URZ, 0x1, UP0 ;  /* 0x000000013f057887 */ /* 0x000fe20008000000 */
[----:B------:R2:W-:Y:S01]  /*21d0*/  STL [R1+0x58], RZ ;  /* 0x000058ff01007387 */ /* 0x0005e20000100800 */
[----:B------:R-:W-:Y:S01]  /*21e0*/  QGMMA.64x256x32.F32.E4M3.E4M3 R24, gdesc[UR8], RZ, !UPT, gsb0 ;  /* 0x03e00000081879f3 */ /* 0x000fe2000c0008ff */
[----:B------:R-:W-:-:S02]  /*21f0*/  CS2R R8, SRZ ;  /* 0x0000000000087805 */ /* 0x000fc4000001ff00 */
[----:B------:R-:W-:Y:S01]  /*2200*/  CS2R R10, SRZ ;  /* 0x00000000000a7805 */ /* 0x000fe2000001ff00 */
[----:B------:R2:W-:Y:S01]  /*2210*/  STL [R1+0x54], RZ ;  /* 0x000054ff01007387 */ /* 0x0005e20000100800 */
[----:B------:R-:W-:Y:S02]  /*2220*/  ISETP.NE.AND P0, PT, RZ, UR5, PT ;  /* 0x00000005ff007c0c */ /* 0x000fe4000bf05270 */
        /* <DEDUP_REMOVED lines=56> */
[----:B------:R-:W-:Y:S01]  /*25b0*/  CS2R R224, SRZ ;  /* 0x0000000000e07805 */ /* 0x000fe2000001ff00 */
[----:B------:R-:W-:Y:S01]  /*25c0*/  IMAD.MOV.U32 R226, RZ, RZ, RZ ;  /* 0x000000ffffe27224 */ /* 0x000fe200078e00ff */
[----:B------:R2:W-:Y:S04]  /*25d0*/  STL [R1+0x18], RZ ;  /* 0x000018ff01007387 */ /* 0x0005e80000100800 */
[----:B------:R2:W-:Y:S04]  /*25e0*/  STL [R1+0x14], RZ ;  /* 0x000014ff01007387 */ /* 0x0005e80000100800 */
[----:B------:R2:W-:Y:S04]  /*25f0*/  STL [R1+0x10], RZ ;  /* 0x000010ff01007387 */ /* 0x0005e80000100800 */
[----:B------:R2:W-:Y:S04]  /*2600*/  STL [R1+0xc], RZ ;  /* 0x00000cff01007387 */ /* 0x0005e80000100800 */
[----:B------:R2:W-:Y:S04]  /*2610*/  STL [R1+0x8], RZ ;  /* 0x000008ff01007387 */ /* 0x0005e80000100800 */
[----:B------:R2:W-:Y:S04]  /*2620*/  STL [R1+0x4], RZ ;  /* 0x000004ff01007387 */ /* 0x0005e80000100800 */
[----:B------:R2:W-:Y:S01]  /*2630*/  STL [R1], RZ ;  /* 0x000000ff01007387 */ /* 0x0005e20000100800 */
[----:B------:R-:W-:Y:S05]  /*2640*/  @!P0 BRA `(.L_x_20) ;  /* 0x0000000800808947 */ /* 0x000fea0003800000 */
[----:B------:R-:W-:Y:S02]  /*2650*/  WARPGROUP.DEPBAR.LE gsb0, 0x0 ;  /* 0x00008000000079c5 */ /* 0x000fe40000010000 */
[----:B------:R-:W-:-:S01]  /*2660*/  FADD R227, RZ, R122 ;  /* 0x0000007affe37221 */ /* 0x000fc20000000000 */
[----:B------:R-:W-:Y:S01]  /*2670*/  FADD R226, RZ, R24 ;  /* 0x00000018ffe27221 */ /* 0x000fe20000000000 */
[----:B------:R-:W-:-:S01]  /*2680*/  FADD R225, RZ, R25 ;  /* 0x00000019ffe17221 */ /* 0x000fc20000000000 */
[----:B------:R-:W-:Y:S01]  /*2690*/  FADD R224, RZ, R26 ;  /* 0x0000001affe07221 */ /* 0x000fe20000000000 */
[----:B------:R-:W-:-:S01]  /*26a0*/  FADD R223, RZ, R27 ;  /* 0x0000001bffdf7221 */ /* 0x000fc20000000000 */
[----:B------:R0:W-:Y:S01]  /*26b0*/  STL [R1], R227 ;  /* 0x000000e301007387 */ /* 0x0001e20000100800 */
[----:B------:R-:W-:-:S01]  /*26c0*/  FADD R222, RZ, R28 ;  /* 0x0000001cffde7221 */ /* 0x000fc20000000000 */
[----:B------:R-:W-:Y:S01]  /*26d0*/  FADD R221, RZ, R29 ;  /* 0x0000001dffdd7221 */ /* 0x000fe20000000000 */
[----:B------:R-:W-:-:S01]  /*26e0*/  FADD R220, RZ, R30 ;  /* 0x0000001effdc7221 */ /* 0x000fc20000000000 */
[----:B------:R-:W-:Y:S01]  /*26f0*/  FADD R219, RZ, R31 ;  /* 0x0000001fffdb7221 */ /* 0x000fe20000000000 */
[----:B------:R-:W-:-:S01]  /*2700*/  FADD R218, RZ, R32 ;  /* 0x00000020ffda7221 */ /* 0x000fc20000000000 */
[----:B------:R-:W-:Y:S01]  /*2710*/  FADD R217, RZ, R33 ;  /* 0x00000021ffd97221 */ /* 0x000fe20000000000 */
[----:B------:R-:W-:-:S01]  /*2720*/  FADD R216, RZ, R34 ;  /* 0x00000022ffd87221 */ /* 0x000fc20000000000 */
[----:B------:R-:W-:Y:S01]  /*2730*/  FADD R215, RZ, R35 ;  /* 0x00000023ffd77221 */ /* 0x000fe20000000000 */
[----:B------:R-:W-:-:S01]  /*2740*/  FADD R214, RZ, R36 ;  /* 0x00000024ffd67221 */ /* 0x000fc20000000000 */
[----:B0-----:R-:W-:Y:S01]  /*2750*/  FADD R227, RZ, R123 ;  /* 0x0000007bffe37221 */ /* 0x001fe20000000000 */
[----:B------:R-:W-:-:S01]  /*2760*/  FADD R213, RZ, R37 ;  /* 0x00000025ffd57221 */ /* 0x000fc20000000000 */
[----:B------:R-:W-:Y:S01]  /*2770*/  FADD R212, RZ, R38 ;  /* 0x00000026ffd47221 */ /* 0x000fe20000000000 */
[----:B------:R-:W-:-:S01]  /*2780*/  FADD R211, RZ, R39 ;  /* 0x00000027ffd37221 */ /* 0x000fc20000000000 */
[----:B------:R-:W-:Y:S01]  /*2790*/  FADD R210, RZ, R40 ;  /* 0x00000028ffd27221 */ /* 0x000fe20000000000 */
[----:B------:R0:W-:Y:S01]  /*27a0*/  STL [R1+0x4], R227 ;  /* 0x000004e301007387 */ /* 0x0001e20000100800 */
        /* <DEDUP_REMOVED lines=93> */
[----:B------:R-:W-:Y:S01]  /*2d80*/  UMOV UR4, URZ ;  /* 0x0000003f00047c82 */ /* 0x000fe20008000000 */
[----:B0-----:R-:W-:-:S05]  /*2d90*/  FADD R227, RZ, R130 ;  /* 0x00000082ffe37221 */ /* 0x001fca0000000000 */
[----:B------:R0:W-:Y:S02]  /*2da0*/  STL [R1+0x20], R227 ;  /* 0x000020e301007387 */ /* 0x0001e40000100800 */
        /* <DEDUP_REMOVED lines=42> */
.L_x_20:
[----:B------:R-:W-:-:S04]  /*3050*/  UIADD3 UR20, UR15, 0x1, URZ ;  /* 0x000000010f147890 */ /* 0x000fc8000fffe03f */
[----:B------:R-:W-:-:S04]  /*3060*/  UISETP.NE.AND UP0, UPT, UR20, 0x2, UPT ;  /* 0x000000021400788c */ /* 0x000fc8000bf05270 */
[----:B------:R-:W-:Y:S02]  /*3070*/  USEL UR6, URZ, 0x1, UP0 ;  /* 0x000000013f067887 */ /* 0x000fe40008000000 */
[----:B------:R-:W-:Y:S02]  /*3080*/  USEL UR20, UR20, URZ, UP0 ;  /* 0x0000003f14147287 */ /* 0x000fe40008000000 */
[----:B------:R-:W-:-:S06]  /*3090*/  ULOP3.LUT UR6, UR19, UR6, URZ, 0x3c, !UPT ;  /* 0x0000000613067292 */ /* 0x000fcc000f8e3c3f */
[----:B0-----:R-:W-:Y:S01]  /*30a0*/  IMAD.U32 R227, RZ, RZ, UR6 ;  /* 0x00000006ffe37e24 */ /* 0x001fe2000f8e00ff */
[----:B------:R-:W-:-:S06]  /*30b0*/  UMOV UR6, 0x1 ;  /* 0x0000000100067882 */ /* 0x000fcc0000000000 */
.L_x_15:
[----:B------:R-:W-:-:S06]  /*30c0*/  UISETP.GE.AND UP0, UPT, UR16, 0x1, UPT ;  /* 0x000000011000788c */ /* 0x000fcc000bf06270 */
[----:B------:R-:W-:-:S13]  /*30d0*/  PLOP3.LUT P0, PT, PT, PT, UP0, 0x80, 0x0 ;  /* 0x000000000000781c */ /* 0x000fda0003f0f008 */
[----:B------:R-:W-:Y:S05]  /*30e0*/  @!P0 BRA `(.L_x_21) ;  /* 0x0000001000708947 */ /* 0x000fea0003800000 */
[----:B------:R-:W-:Y:S01]  /*30f0*/  IMAD.U32 R228, RZ, RZ, UR16 ;  /* 0x00000010ffe47e24 */ /* 0x000fe2000f8e00ff */
[----:B------:R-:W-:Y:S01]  /*3100*/  UMOV UR21, UR15 ;  /* 0x0000000f00157c82 */ /* 0x000fe20008000000 */
[----:B------:R-:W-:-:S05]  /*3110*/  ULDC UR26, c[0x0][0x50c] ;  /* 0x00014300001a7ab9 */ /* 0x000fca0000000800 */
.L_x_29:
[----:B------:R-:W-:-:S06]  /*3120*/  UISETP.NE.AND UP0, UPT, UR35, 0x3, UPT ;  /* 0x000000032300788c */ /* 0x000fcc000bf05270 */
[----:B------:R-:W-:-:S13]  /*3130*/  PLOP3.LUT P1, PT, PT, PT, UP0, 0x80, 0x0 ;  /* 0x000000000000781c */ /* 0x000fda0003f2f008 */
[----:B01----:R-:W-:Y:S05]  /*3140*/  @!P1 BRA `(.L_x_22) ;  /* 0x0000000000049947 */ /* 0x003fea0003800000 */
[----:B------:R-:W-:Y:S01]  /*3150*/  BPT.TRAP 0x1 ;  /* 0x000000040000795c */ /* 0x000fe20000300000 */
.L_x_22:
[----:B------:R-:W-:Y:S01]  /*3160*/  ULEA UR8, UR20, UR12, 0x3 ;  /* 0x0000000c14087291 */ /* 0x000fe2000f8e183f */
[----:B------:R-:W-:-:S08]  /*3170*/  SHF.L.U32 R229, R227, 0x1f, RZ ;  /* 0x0000001fe3e57819 */ /* 0x000fd000000006ff */
[----:B------:R0:W1:Y:S01]  /*3180*/  SYNCS.PHASECHK.TRANS64.TRYWAIT P0, [UR8], R229 ;  /* 0x000000e5ff0075a7 */ /* 0x0000620008000148 */
[----:B------:R-:W-:Y:S05]  /*3190*/  @!P1 BRA `(.L_x_23) ;  /* 0x0000000000049947 */ /* 0x000fea0003800000 */
[----:B------:R-:W-:Y:S01]  /*31a0*/  BPT.TRAP 0x1 ;  /* 0x000000040000795c */ /* 0x000fe20000300000 */
.L_x_23:
[----:B-1----:R-:W-:Y:S05]  /*31b0*/  @P0 BRA `(.L_x_24) ;  /* 0x0000000000080947 */ /* 0x002fea0003800000 */
[----:B------:R-:W1:Y:S02]  /*31c0*/  SYNCS.PHASECHK.TRANS64.TRYWAIT P0, [UR8], R229 ;  /* 0x000000e5ff0075a7 */ /* 0x000e640008000148 */
[----:B-1----:R-:W-:Y:S05]  /*31d0*/  @!P0 BRA `(.L_x_25) ;  /* 0x000000cc00188947 */ /* 0x002fea0003800000 */
.L_x_24:
[----:B------:R-:W-:Y:S01]  /*31e0*/  UIADD3 UR8, UR12, 0x100, URZ ;  /* 0x000001000c087890 */ /* 0x000fe2000fffe03f */
[----:B------:R-:W-:Y:S01]  /*31f0*/  WARPGROUP.ARRIVE ;  /* 0x00000000000079c5 */ /* 0x000fe20000000000 */
[----:B------:R-:W-:Y:S02]  /*3200*/  UIADD3 UR9, UR12, 0x1100, URZ ;  /* 0x000011000c097890 */ /* 0x000fe4000fffe03f */
[----:B------:R-:W-:Y:S02]  /*3210*/  USHF.R.U32.HI UR8, URZ, 0x4, UR8 ;  /* 0x000000043f087899 */ /* 0x000fe40008011608 */
[----:B------:R-:W-:Y:S02]  /*3220*/  USHF.R.U32.HI UR9, URZ, 0x4, UR9 ;  /* 0x000000043f097899 */ /* 0x000fe40008011609 */
[----:B------:R-:W-:Y:S02]  /*3230*/  UISETP.NE.AND UP0, UPT, UR5, URZ, UPT ;  /* 0x0000003f0500728c */ /* 0x000fe4000bf05270 */
[----:B------:R-:W-:-:S02]  /*3240*/  ULOP3.LUT UR8, UR8, 0x3fff, URZ, 0xc0, !UPT ;  /* 0x00003fff08087892 */ /* 0x000fc4000f8ec03f */
[----:B------:R-:W-:Y:S02]  /*3250*/  ULOP3.LUT UR9, UR9, 0x3fff, URZ, 0xc0, !UPT ;  /* 0x00003fff09097892 */ /* 0x000fe4000f8ec03f */
[----:B------:R-:W-:Y:S02]  /*3260*/  USEL UR6, UR6, URZ, !UP0 ;  /* 0x0000003f06067287 */ /* 0x000fe4000c000000 */
[----:B------:R-:W-:Y:S02]  /*3270*/  ULOP3.LUT UR8, UR8, 0x10000, URZ, 0xfc, !UPT ;  /* 0x0001000008087892 */ /* 0x000fe4000f8efc3f */
[----:B------:R-:W-:Y:S02]  /*3280*/  ULOP3.LUT UR9, UR9, 0x10000, URZ, 0xfc, !UPT ;  /* 0x0001000009097892 */ /* 0x000fe4000f8efc3f */
[----:B------:R-:W-:Y:S02]  /*3290*/  UISETP.NE.U32.AND UP0, UPT, UR6, URZ, UPT ;  /* 0x0000003f0600728c */ /* 0x000fe4000bf05070 */
[----:B------:R-:W-:-:S02]  /*32a0*/  ULEA UR8, UR20, UR8, 0x7 ;  /* 0x0000000814087291 */ /* 0x000fc4000f8e383f */
[----:B------:R-:W-:Y:S01]  /*32b0*/  ULEA UR10, UR20, UR9, 0x9 ;  /* 0x00000009140a7291 */ /* 0x000fe2000f8e483f */
[----:B------:R-:W-:Y:S02]  /*32c0*/  UMOV UR11, 0xc0000010 ;  /* 0xc0000010000b7882 */ /* 0x000fe40000000000 */
[----:B------:R-:W-:Y:S01]  /*32d0*/  UMOV UR9, 0xc0000010 ;  /* 0xc000001000097882 */ /* 0x000fe20000000000 */
[----:B------:R-:W-:-:S05]  /*32e0*/  UIADD3 UR4, UR4, 0x1, URZ ;  /* 0x0000000104047890 */ /* 0x000fca000fffe03f */
[----:B------:R-:W-:Y:S01]  /*32f0*/  QGMMA.64x256x32.F32.E4M3.E4M3 R24, gdesc[UR8], R24, UP0, gsb0 ;  /* 0x03e00000081879f3 */ /* 0x000fe2000b800818 */
[----:B------:R-:W-:-:S04]  /*3300*/  UISETP.NE.AND UP0, UPT, UR4, UR26, UPT ;  /* 0x0000001a0400728c */ /* 0x000fc8000bf05270 */
[----:B------:R-:W-:-:S06]  /*3310*/  USEL UR5, URZ, 0x1, UP0 ;  /* 0x000000013f057887 */ /* 0x000fcc0008000000 */
[----:B------:R-:W-:Y:S01]  /*3320*/  ISETP.NE.AND P0, PT, RZ, UR5, PT ;  /* 0x00000005ff007c0c */ /* 0x000fe2000bf05270 */
[----:B------:R-:W-:-:S12]  /*3330*/  WARPGROUP.DEPBAR.LE gsb0, 0x1 ;  /* 0x00008000000079c5 */ /* 0x000fd80000010100 */
[----:B------:R-:W-:Y:S05]  /*3340*/  @!P0 BRA `(.L_x_26) ;  /* 0x0000000c00808947 */ /* 0x000fea0003800000 */
[----:B------:R-:W-:Y:S02]  /*3350*/  WARPGROUP.DEPBAR.LE gsb0, 0x0 ;  /* 0x00008000000079c5 */ /* 0x000fe40000010000 */
[----:B------:R-:W-:-:S01]  /*3360*/  FADD R226, R24, R226 ;  /* 0x000000e218e27221 */ /* 0x000fc20000000000 */
[----:B------:R-:W-:Y:S01]  /*3370*/  FADD R225, R25, R225 ;  /* 0x000000e119e17221 */ /* 0x000fe20000000000 */
[----:B------:R1:W-:Y:S01]  /*3380*/  STL [R1+0x9c], R227 ;  /* 0x00009ce301007387 */ /* 0x0003e20000100800 */
[----:B------:R-:W-:-:S01]  /*3390*/  FADD R224, R26, R224 ;  /* 0x000000e01ae07221 */ /* 0x000fc20000000000 */
[----:B------:R-:W-:Y:S01]  /*33a0*/  FADD R223, R27, R223 ;  /* 0x000000df1bdf7221 */ /* 0x000fe20000000000 */
[----:B------:R-:W-:-:S01]  /*33b0*/  FADD R222, R28, R222 ;  /* 0x000000de1cde7221 */ /* 0x000fc20000000000 */
[----:B------:R-:W-:Y:S01]  /*33c0*/  FADD R221, R29, R221 ;  /* 0x000000dd1ddd7221 */ /* 0x000fe20000000000 */
[----:B-1----:R-:W3:Y:S04]  /*33d0*/  LDL.LU R227, [R1+0x30] ;  /* 0x0000300001e37983 */ /* 0x002ee80000300800 */
[----:B------:R1:W-:Y:S01]  /*33e0*/  STL [R1+0xa0], R226 ;  /* 0x0000a0e201007387 */ /* 0x0003e20000100800 */
[----:B------:R-:W-:-:S01]  /*33f0*/  FADD R220, R30, R220 ;  /* 0x000000dc1edc7221 */ /* 0x000fc20000000000 */
[----:B------:R-:W-:-:S02]  /*3400*/  FADD R219, R31, R219 ;  /* 0x000000db1fdb7221 */ /* 0x000fc40000000000 */
[----:B-1----:R-:W4:Y:S04]  /*3410*/  LDL.LU R226, [R1+0x2c] ;  /* 0x00002c0001e27983 */ /* 0x002f280000300800 */
[----:B------:R1:W-:Y:S01]  /*3420*/  STL [R1+0xa4], R225 ;  /* 0x0000a4e101007387 */ /* 0x0003e20000100800 */
[----:B------:R-:W-:-:S03]  /*3430*/  FADD R218, R32, R218 ;  /* 0x000000da20da7221 */ /* 0x000fc60000000000 */
[----:B-1----:R-:W2:Y:S04]  /*3440*/  LDL.LU R225, [R1+0x28] ;  /* 0x0000280001e17983 */ /* 0x002ea80000300800 */
        /* <DEDUP_REMOVED lines=9> */
[----:B------:R1:W-:Y:S04]  /*34e0*/  STL [R1+0xb4], R221 ;  /* 0x0000b4dd01007387 */ /* 0x0003e80000100800 */
        /* <DEDUP_REMOVED lines=12> */
[----:B-1----:R-:W2:Y:S01]  /*35b0*/  LDL.LU R215, [R1] ;  /* 0x0000000001d77983 */ /* 0x002ea20000300800 */
[----:B------:R-:W-:-:S01]  /*35c0*/  FADD R214, R36, R214 ;  /* 0x000000d624d67221 */ /* 0x000fc20000000000 */
[----:B------:R-:W-:Y:S01]  /*35d0*/  FADD R213, R37, R213 ;  /* 0x000000d525d57221 */ /* 0x000fe20000000000 */
[----:B------:R-:W-:-:S01]  /*35e0*/  FADD R212, R38, R212 ;  /* 0x000000d426d47221 */ /* 0x000fc20000000000 */
[----:B------:R-:W-:Y:S01]  /*35f0*/  FADD R211, R39, R211 ;  /* 0x000000d327d37221 */ /* 0x000fe20000000000 */
[----:B------:R-:W-:-:S01]  /*3600*/  FADD R210, R40, R210 ;  /* 0x000000d228d27221 */ /* 0x000fc20000000000 */
[----:B------:R-:W-:Y:S01]  /*3610*/  STL [R1+0xd0], R214 ;  /* 0x0000d0d601007387 */ /* 0x000fe20000100800 */
        /* <DEDUP_REMOVED lines=11> */
[----:B------:R1:W-:Y:S01]  /*36d0*/  STL [R1+0xdc], R211 ;  /* 0x0000dcd301007387 */ /* 0x0003e20000100800 */
[----:B------:R-:W-:-:S01]  /*36e0*/  FADD R200, R50, R200 ;  /* 0x000000c832c87221 */ /* 0x000fc20000000000 */
[----:B------:R-:W-:Y:S01]  /*36f0*/  FADD R199, R51, R199 ;  /* 0x000000c733c77221 */ /* 0x000fe20000000000 */
        /* <DEDUP_REMOVED lines=69> */
[----:B-----5:R-:W-:Y:S01]  /*3b50*/  FADD R0, R121, R0 ;  /* 0x0000000079007221 */ /* 0x020fe20000000000 */
[----:B---3--:R-:W-:-:S01]  /*3b60*/  FADD R227, R134, R227 ;  /* 0x000000e386e37221 */ /* 0x008fc20000000000 */
[----:B----4-:R-:W-:Y:S01]  /*3b70*/  FADD R226, R133, R226 ;  /* 0x000000e285e27221 */ /* 0x010fe20000000000 */
[----:B--2---:R-:W-:-:S01]  /*3b80*/  FADD R225, R132, R225 ;  /* 0x000000e184e17221 */ /* 0x004fc20000000000 */
        /* <DEDUP_REMOVED lines=9> */
[----:B------:R-:W-:-:S05]  /*3c20*/  FADD R215, R122, R215 ;  /* 0x000000d77ad77221 */ /* 0x000fca0000000000 */
[----:B------:R2:W-:Y:S04]  /*3c30*/  STL [R1], R215 ;  /* 0x000000d701007387 */ /* 0x0005e80000100800 */
[----:B------:R3:W-:Y:S04]  /*3c40*/  STL [R1+0x4], R216 ;  /* 0x000004d801007387 */ /* 0x0007e80000100800 */
        /* <DEDUP_REMOVED lines=8> */
[----:B-1----:R-:W4:Y:S04]  /*3cd0*/  LDL.LU R211, [R1+0x34] ;  /* 0x0000340001d37983 */ /* 0x002f280000300800 */
[----:B------:R1:W-:Y:S04]  /*3ce0*/  STL [R1+0x28], R225 ;  /* 0x000028e101007387 */ /* 0x0003e80000100800 */
[----:B------:R-:W4:Y:S04]  /*3cf0*/  LDL.LU R212, [R1+0x38] ;  /* 0x0000380001d47983 */ /* 0x000f280000300800 */
[----:B------:R1:W-:Y:S04]  /*3d00*/  STL [R1+0x2c], R226 ;  /* 0x00002ce201007387 */ /* 0x0003e80000100800 */
[----:B------:R-:W4:Y:S04]  /*3d10*/  LDL.LU R213, [R1+0x3c] ;  /* 0x00003c0001d57983 */ /* 0x000f280000300800 */
[----:B------:R1:W-:Y:S04]  /*3d20*/  STL [R1+0x30], R227 ;  /* 0x000030e301007387 */ /* 0x0003e80000100800 */
[----:B------:R-:W4:Y:S04]  /*3d30*/  LDL.LU R214, [R1+0x40] ;  /* 0x0000400001d67983 */ /* 0x000f280000300800 */
[----:B--2---:R-:W2:Y:S04]  /*3d40*/  LDL.LU R215, [R1+0x44] ;  /* 0x0000440001d77983 */ /* 0x004ea80000300800 */
[----:B---3--:R-:W3:Y:S04]  /*3d50*/  LDL.LU R216, [R1+0x48] ;  /* 0x0000480001d87983 */ /* 0x008ee80000300800 */
[----:B----4-:R-:W4:Y:S04]  /*3d60*/  LDL.LU R217, [R1+0x4c] ;  /* 0x00004c0001d97983 */ /* 0x010f280000300800 */
[----:B0-----:R-:W4:Y:S04]  /*3d70*/  LDL.LU R218, [R1+0x50] ;  /* 0x0000500001da7983 */ /* 0x001f280000300800 */
[----:B------:R-:W4:Y:S04]  /*3d80*/  LDL.LU R219, [R1+0x54] ;  /* 0x0000540001db7983 */ /* 0x000f280000300800 */
[----:B------:R-:W4:Y:S04]  /*3d90*/  LDL.LU R220, [R1+0x58] ;  /* 0x0000580001dc7983 */ /* 0x000f280000300800 */
[----:B------:R-:W4:Y:S04]  /*3da0*/  LDL.LU R221, [R1+0x5c] ;  /* 0x00005c0001dd7983 */ /* 0x000f280000300800 */
[----:B------:R-:W4:Y:S04]  /*3db0*/  LDL.LU R222, [R1+0x60] ;  /* 0x0000600001de7983 */ /* 0x000f280000300800 */
[----:B------:R-:W4:Y:S04]  /*3dc0*/  LDL.LU R223, [R1+0x64] ;  /* 0x0000640001df7983 */ /* 0x000f280000300800 */
[----:B------:R-:W4:Y:S04]  /*3dd0*/  LDL.LU R224, [R1+0x68] ;  /* 0x0000680001e07983 */ /* 0x000f280000300800 */
[----:B-1----:R-:W4:Y:S04]  /*3de0*/  LDL.LU R225, [R1+0x6c] ;  /* 0x00006c0001e17983 */ /* 0x002f280000300800 */
[----:B------:R-:W4:Y:S04]  /*3df0*/  LDL.LU R226, [R1+0x70] ;  /* 0x0000700001e27983 */ /* 0x000f280000300800 */
[----:B------:R-:W4:Y:S01]  /*3e00*/  LDL.LU R227, [R1+0x74] ;  /* 0x0000740001e37983 */ /* 0x000f220000300800 */
[----:B------:R-:W-:-:S05]  /*3e10*/  FADD R211, R135, R211 ;  /* 0x000000d387d37221 */ /* 0x000fca0000000000 */
[----:B------:R0:W-:Y:S01]  /*3e20*/  STL [R1+0x34], R211 ;  /* 0x000034d301007387 */ /* 0x0001e20000100800 */
[----:B------:R-:W-:-:S03]  /*3e30*/  FADD R212, R136, R212 ;  /* 0x000000d488d47221 */ /* 0x000fc60000000000 */
[----:B0-----:R1:W5:Y:S01]  /*3e40*/  LDL.LU R211, [R1+0xdc] ;  /* 0x0000dc0001d37983 */ /* 0x0013620000300800 */
[----:B------:R-:W-:-:S03]  /*3e50*/  FADD R213, R137, R213 ;  /* 0x000000d589d57221 */ /* 0x000fc60000000000 */
[----:B------:R0:W-:Y:S01]  /*3e60*/  STL [R1+0x38], R212 ;  /* 0x000038d401007387 */ /* 0x0001e20000100800 */
[----:B------:R-:W-:-:S01]  /*3e70*/  FADD R214, R138, R214 ;  /* 0x000000d68ad67221 */ /* 0x000fc20000000000 */
[----:B--2---:R-:W-:Y:S02]  /*3e80*/  FADD R215, R139, R215 ;  /* 0x000000d78bd77221 */ /* 0x004fe40000000000 */
[----:B0-----:R1:W5:Y:S01]  /*3e90*/  LDL.LU R212, [R1+0xd8] ;  /* 0x0000d80001d47983 */ /* 0x0013620000300800 */
[----:B---3--:R-:W-:-:S03]  /*3ea0*/  FADD R216, R140, R216 ;  /* 0x000000d88cd87221 */ /* 0x008fc60000000000 */
[----:B------:R0:W-:Y:S01]  /*3eb0*/  STL [R1+0x3c], R213 ;  /* 0x00003cd501007387 */ /* 0x0001e20000100800 */
[----:B----4-:R-:W-:-:S03]  /*3ec0*/  FADD R217, R141, R217 ;  /* 0x000000d98dd97221 */ /* 0x010fc60000000000 */
[----:B0-----:R1:W5:Y:S01]  /*3ed0*/  LDL.LU R213, [R1+0xd4] ;  /* 0x0000d40001d57983 */ /* 0x0013620000300800 */
[----:B------:R-:W-:-:S03]  /*3ee0*/  FADD R218, R142, R218 ;  /* 0x000000da8eda7221 */ /* 0x000fc60000000000 */
[----:B------:R0:W-:Y:S01]  /*3ef0*/  STL [R1+0x40], R214 ;  /* 0x000040d601007387 */ /* 0x0001e20000100800 */
[----:B------:R-:W-:-:S01]  /*3f00*/  FADD R219, R143, R219 ;  /* 0x000000db8fdb7221 */ /* 0x000fc20000000000 */
[----:B------:R-:W-:Y:S02]  /*3f10*/  FADD R220, R144, R220 ;  /* 0x000000dc90dc7221 */ /* 0x000fe40000000000 */
[----:B0-----:R1:W5:Y:S04]  /*3f20*/  LDL.LU R214, [R1+0xd0] ;  /* 0x0000d00001d67983 */ /* 0x0013680000300800 */
[----:B------:R0:W-:Y:S01]  /*3f30*/  STL [R1+0x44], R215 ;  /* 0x000044d701007387 */ /* 0x0001e20000100800 */
[----:B------:R-:W-:-:S01]  /*3f40*/  FADD R221, R145, R221 ;  /* 0x000000dd91dd7221 */ /* 0x000fc20000000000 */
[----:B------:R-:W-:-:S02]  /*3f50*/  FADD R222, R146, R222 ;  /* 0x000000de92de7221 */ /* 0x000fc40000000000 */
[----:B0-----:R1:W5:Y:S04]  /*3f60*/  LDL.LU R215, [R1+0xcc] ;  /* 0x0000cc0001d77983 */ /* 0x0013680000300800 */
[----:B------:R0:W-:Y:S01]  /*3f70*/  STL [R1+0x48], R216 ;  /* 0x000048d801007387 */ /* 0x0001e20000100800 */
[----:B------:R-:W-:-:S03]  /*3f80*/  FADD R223, R147, R223 ;  /* 0x000000df93df7221 */ /* 0x000fc60000000000 */
        /* <DEDUP_REMOVED lines=13> */
[----:B------:R0:W-:Y:S04]  /*4060*/  STL [R1+0x5c], R221 ;  /* 0x00005cdd01007387 */ /* 0x0001e80000100800 */
        /* <DEDUP_REMOVED lines=12> */
[----:B0-----:R1:W5:Y:S01]  /*4130*/  LDL.LU R227, [R1+0x9c] ;  /* 0x00009c0001e37983 */ /* 0x0013620000300800 */
[----:B------:R-:W-:-:S05]  /*4140*/  UMOV UR4, URZ ;  /* 0x0000003f00047c82 */ /* 0x000fca0008000000 */
.L_x_26:
[----:B------:R-:W-:Y:S05]  /*4150*/  @!P1 BRA `(.L_x_27) ;  /* 0x0000000000049947 */ /* 0x000fea0003800000 */
[----:B------:R-:W-:Y:S01]  /*4160*/  BPT.TRAP 0x1 ;  /* 0x000000040000795c */ /* 0x000fe20000300000 */
.L_x_27:
[----:B------:R-:W-:Y:S02]  /*4170*/  UISETP.GT.U32.AND UP0, UPT, UR13, 0x1, UPT ;  /* 0x000000010d00788c */ /* 0x000fe4000bf04070 */
[----:B------:R-:W-:-:S04]  /*4180*/  ULEA UR6, UR21, UR12, 0x3 ;  /* 0x0000000c15067291 */ /* 0x000fc8000f8e183f */
[----:B------:R-:W-:Y:S01]  /*4190*/  UIADD3 UR6, UR6, 0x10, URZ ;  /* 0x0000001006067890 */ /* 0x000fe2000fffe03f */
[----:B------:R-:W-:-:S03]  /*41a0*/  PLOP3.LUT P0, PT, PT, PT, UP0, 0x80, 0x0 ;  /* 0x000000000000781c */ /* 0x000fc60003f0f008 */
[----:B------:R-:W-:-:S09]  /*41b0*/  UPRMT UR6, URZ, 0x654, UR6 ;  /* 0x000006543f067896 */ /* 0x000fd20008000006 */
[----:B------:R-:W-:Y:S01]  /*41c0*/  SYNCS.ARRIVE.TRANS64.RED.A1T0 RZ, [UR6], RZ ;  /* 0x000000ffffff79a7 */ /* 0x000fe20008100406 */
[----:B------:R-:W-:Y:S05]  /*41d0*/  @P0 BRA `(.L_x_28) ;  /* 0x0000000000040947 */ /* 0x000fea0003800000 */
[----:B------:R-:W-:Y:S01]  /*41e0*/  BPT.TRAP 0x1 ;  /* 0x000000040000795c */ /* 0x000fe20000300000 */
.L_x_28:
[----:B------:R-:W-:Y:S01]  /*41f0*/  UIADD3 UR20, UR20, 0x1, URZ ;  /* 0x0000000114147890 */ /* 0x000fe2000fffe03f */
[C---:B------:R-:W-:Y:S01]  /*4200*/  ISETP.GT.AND P0, PT, R228.reuse, 0x1, PT ;  /* 0x00000001e400780c */ /* 0x040fe20003f04270 */
[----:B------:R-:W-:Y:S01]  /*4210*/  UIADD3 UR21, UR21, 0x1, URZ ;  /* 0x0000000115157890 */ /* 0x000fe2000fffe03f */
[----:B------:R-:W-:Y:S01]  /*4220*/  VIADD R228, R228, 0xffffffff ;  /* 0xffffffffe4e47836 */ /* 0x000fe20000000000 */
[----:B------:R-:W-:Y:S02]  /*4230*/  UISETP.NE.AND UP0, UPT, UR20, 0x2, UPT ;  /* 0x000000021400788c */ /* 0x000fe4000bf05270 */
[----:B------:R-:W-:Y:S02]  /*4240*/  UISETP.NE.AND UP1, UPT, UR21, 0x2, UPT ;  /* 0x000000021500788c */ /* 0x000fe4000bf25270 */
[----:B------:R-:W-:Y:S02]  /*4250*/  USEL UR6, URZ, 0x1, UP0 ;  /* 0x000000013f067887 */ /* 0x000fe40008000000 */
[----:B------:R-:W-:-:S02]  /*4260*/  USEL UR20, UR20, URZ, UP0 ;  /* 0x0000003f14147287 */ /* 0x000fc40008000000 */
[----:B------:R-:W-:Y:S02]  /*4270*/  USEL UR21, UR21, URZ, UP1 ;  /* 0x0000003f15157287 */ /* 0x000fe40008800000 */
[----:B-----5:R-:W-:Y:S01]  /*4280*/  LOP3.LUT R227, R227, UR6, RZ, 0x3c, !PT ;  /* 0x00000006e3e37c12 */ /* 0x020fe2000f8e3cff */
[----:B------:R-:W-:Y:S01]  /*4290*/  UMOV UR6, 0x1 ;  /* 0x0000000100067882 */ /* 0x000fe20000000000 */
[----:B------:R-:W-:Y:S08]  /*42a0*/  @P0 BRA `(.L_x_29) ;  /* 0xffffffec009c0947 */ /* 0x000ff0000383ffff */
.L_x_21:
[----:B------:R-:W-:-:S04]  /*42b0*/  UISETP.NE.AND UP0, UPT, UR4, URZ, UPT ;  /* 0x0000003f0400728c */ /* 0x000fc8000bf05270 */
[----:B------:R-:W-:-:S06]  /*42c0*/  USEL UR4, URZ, 0x1, !UP0 ;  /* 0x000000013f047887 */ /* 0x000fcc000c000000 */
[----:B------:R-:W-:-:S13]  /*42d0*/  ISETP.NE.AND P0, PT, RZ, UR4, PT ;  /* 0x00000004ff007c0c */ /* 0x000fda000bf05270 */
[----:B------:R-:W-:Y:S05]  /*42e0*/  @!P0 BRA `(.L_x_30) ;  /* 0x0000000c00dc8947 */ /* 0x000fea0003800000 */
[----:B------:R-:W3:Y:S04]  /*42f0*/  LDL.LU R227, [R1+0x74] ;  /* 0x0000740001e37983 */ /* 0x000ee80000300800 */
[----:B---3--:R3:W-:Y:S04]  /*4300*/  STL [R1+0x9c], R227 ;  /* 0x00009ce301007387 */ /* 0x0087e80000100800 */
[----:B---3--:R-:W3:Y:S04]  /*4310*/  LDL.LU R227, [R1+0x70] ;  /* 0x0000700001e37983 */ /* 0x008ee80000300800 */
        /* <DEDUP_REMOVED lines=55> */
[----:B---3--:R-:W3:Y:S01]  /*4690*/  LDL.LU R227, [R1] ;  /* 0x0000000001e37983 */ /* 0x008ee20000300800 */
[----:B------:R-:W-:-:S02]  /*46a0*/  WARPGROUP.DEPBAR.LE gsb0, 0x0 ;  /* 0x00008000000079c5 */ /* 0x000fc40000010000 */
[----:B------:R-:W-:Y:S01]  /*46b0*/  FADD R226, R24, R226 ;  /* 0x000000e218e27221 */ /* 0x000fe20000000000 */
        /* <DEDUP_REMOVED lines=97> */
[----:B---3--:R-:W-:-:S05]  /*4cd0*/  FADD R227, R122, R227 ;  /* 0x000000e37ae37221 */ /* 0x008fca0000000000 */
[----:B------:R3:W-:Y:S04]  /*4ce0*/  STL [R1], R227 ;  /* 0x000000e301007387 */ /* 0x0007e80000100800 */
[----:B---3--:R-:W3:Y:S02]  /*4cf0*/  LDL.LU R227, [R1+0x10c] ;  /* 0x00010c0001e37983 */ /* 0x008ee40000300800 */
[----:B---3--:R-:W-:-:S05]  /*4d00*/  FADD R227, R123, R227 ;  /* 0x000000e37be37221 */ /* 0x008fca0000000000 */
[----:B------:R3:W-:Y:S04]  /*4d10*/  STL [R1+0x4], R227 ;  /* 0x000004e301007387 */ /* 0x0007e80000100800 */
        /* <DEDUP_REMOVED lines=83> */
[----:B------:R3:W-:Y:S02]  /*5250*/  STL [R1+0x74], R227 ;  /* 0x000074e301007387 */ /* 0x0007e40000100800 */
.L_x_30:
[----:B------:R-:W-:Y:S01]  /*5260*/  ULDC UR6, c[0x0][0x28c] ;  /* 0x0000a30000067ab9 */ /* 0x000fe20000000800 */
[----:B---3--:R-:W-:Y:S01]  /*5270*/  IMAD.U32 R227, RZ, RZ, UR38 ;  /* 0x00000026ffe37e24 */ /* 0x008fe2000f8e00ff */
[----:B------:R-:W-:-:S03]  /*5280*/  UISETP.GE.AND UP0, UPT, UR6, 0x1, UPT ;  /* 0x000000010600788c */ /* 0x000fc6000bf06270 */
[----:B------:R3:W-:Y:S01]  /*5290*/  SYNCS.ARRIVE.TRANS64.A1T0 RZ, [R227+UR36], RZ ;  /* 0x000000ffe3ff79a7 */ /* 0x0007e20008100024 */
[----:B------:R-:W-:Y:S02]  /*52a0*/  WARPGROUP.DEPBAR.LE gsb0, 0x0 ;  /* 0x00008000000079c5 */ /* 0x000fe40000010000 */
[----:B------:R-:W-:-:S13]  /*52b0*/  PLOP3.LUT P0, PT, PT, PT, UP0, 0x80, 0x0 ;  /* 0x000000000000781c */ /* 0x000fda0003f0f008 */
[----:B---3--:R-:W-:Y:S05]  /*52c0*/  @!P0 BRA `(.L_x_31) ;  /* 0x0000000000388947 */ /* 0x008fea0003800000 */
[----:B------:R-:W-:-:S06]  /*52d0*/  UISETP.NE.AND UP0, UPT, UR35, 0x3, UPT ;  /* 0x000000032300788c */ /* 0x000fcc000bf05270 */
[----:B------:R-:W-:-:S13]  /*52e0*/  PLOP3.LUT P0, PT, PT, PT, UP0, 0x80, 0x0 ;  /* 0x000000000000781c */ /* 0x000fda0003f0f008 */
[----:B------:R-:W-:Y:S05]  /*52f0*/  @!P0 BRA `(.L_x_32) ;  /* 0x0000000000048947 */ /* 0x000fea0003800000 */
[----:B------:R-:W-:Y:S01]  /*5300*/  BPT.TRAP 0x1 ;  /* 0x000000040000795c */ /* 0x000fe20000300000 */
.L_x_32:
[----:B------:R-:W-:Y:S02]  /*5310*/  UIADD3 UR4, UR16, UR15, URZ ;  /* 0x0000000f10047290 */ /* 0x000fe4000fffe03f */
[----:B------:R-:W-:Y:S02]  /*5320*/  UISETP.GT.U32.AND UP0, UPT, UR13, 0x1, UPT ;  /* 0x000000010d00788c */ /* 0x000fe4000bf04070 */
[----:B------:R-:W-:-:S04]  /*5330*/  USHF.L.U32 UR4, UR4, 0x3, URZ ;  /* 0x0000000304047899 */ /* 0x000fc8000800063f */
[----:B------:R-:W-:Y:S01]  /*5340*/  ULOP3.LUT UR4, UR4, 0x8, URZ, 0xc0, !UPT ;  /* 0x0000000804047892 */ /* 0x000fe2000f8ec03f */
[----:B------:R-:W-:-:S03]  /*5350*/  PLOP3.LUT P0, PT, PT, PT, UP0, 0x80, 0x0 ;  /* 0x000000000000781c */ /* 0x000fc60003f0f008 */
[----:B------:R-:W-:-:S04]  /*5360*/  UIADD3 UR4, UR12, 0x10, UR4 ;  /* 0x000000100c047890 */ /* 0x000fc8000fffe004 */
[----:B------:R-:W-:-:S09]  /*5370*/  UPRMT UR4, URZ, 0x654, UR4 ;  /* 0x000006543f047896 */ /* 0x000fd20008000004 */
[----:B------:R-:W-:Y:S01]  /*5380*/  SYNCS.ARRIVE.TRANS64.RED.A1T0 RZ, [UR4], RZ ;  /* 0x000000ffffff79a7 */ /* 0x000fe20008100404 */
[----:B------:R-:W-:Y:S05]  /*5390*/  @P0 BRA `(.L_x_31) ;  /* 0x0000000000040947 */ /* 0x000fea0003800000 */
[----:B------:R-:W-:Y:S01]  /*53a0*/  BPT.TRAP 0x1 ;  /* 0x000000040000795c */ /* 0x000fe20000300000 */
.L_x_31:
[----:B------:R-:W3:Y:S01]  /*53b0*/  S2R R25, SR_TID.X ;  /* 0x0000000000197919 */ /* 0x000ee20000002100 */
[----:B------:R-:W-:Y:S01]  /*53c0*/  IMAD.U32 R24, RZ, RZ, UR37 ;  /* 0x00000025ff187e24 */ /* 0x000fe2000f8e00ff */
[----:B------:R-:W-:Y:S01]  /*53d0*/  ULEA UR8, UR14, UR15, 0x1 ;  /* 0x0000000f0e087291 */ /* 0x000fe2000f8e083f */
[----:B------:R-:W4:Y:S01]  /*53e0*/  LDC R35, c[0x0][0x288] ;  /* 0x0000a200ff237b82 */ /* 0x000f220000000800 */
[----:B------:R-:W-:Y:S02]  /*53f0*/  UIADD3 UR4, UR6, 0x3e, URZ ;  /* 0x0000003e06047890 */ /* 0x000fe4000fffe03f */
[----:B------:R-:W-:Y:S01]  /*5400*/  SHF.L.U32 R24, R24, 0x1f, RZ ;  /* 0x0000001f18187819 */ /* 0x000fe200000006ff */
[----:B------:R-:W-:Y:S02]  /*5410*/  USHF.R.U32.HI UR5, URZ, 0x1, UR8 ;  /* 0x000000013f057899 */ /* 0x000fe40008011608 */
[----:B------:R-:W-:Y:S01]  /*5420*/  UISETP.GT.U32.AND UP0, UPT, UR8, 0x1, UPT ;  /* 0x000000010800788c */ /* 0x000fe2000bf04070 */
[----:B------:R-:W5:Y:S01]  /*5430*/  SYNCS.PHASECHK.TRANS64.TRYWAIT P0, [UR17+0x8], R24 ;  /* 0x00000818ff0075a7 */ /* 0x000f620008000151 */
[----:B------:R-:W-:-:S02]  /*5440*/  ULOP3.LUT UR5, UR5, 0x1, URZ, 0xc0, !UPT ;  /* 0x0000000105057892 */ /* 0x000fc4000f8ec03f */
[----:B------:R-:W-:Y:S02]  /*5450*/  UISETP.LT.U32.AND UP0, UPT, UR4, 0x3f, UP0 ;  /* 0x0000003f0400788c */ /* 0x000fe40008701070 */
[----:B------:R-:W-:Y:S02]  /*5460*/  UISETP.NE.U32.AND UP1, UPT, UR5, 0x1, UPT ;  /* 0x000000010500788c */ /* 0x000fe4000bf25070 */
[----:B------:R-:W-:Y:S02]  /*5470*/  USEL UR5, URZ, 0x1, !UP0 ;  /* 0x000000013f057887 */ /* 0x000fe4000c000000 */
[----:B------:R-:W-:-:S04]  /*5480*/  UISETP.GT.U32.AND UP1, UPT, UR4, 0x3e, !UP1 ;  /* 0x0000003e0400788c */ /* 0x000fc8000cf24070 */
[----:B------:R-:W-:-:S04]  /*5490*/  USEL UR4, URZ, 0x1, !UP1 ;  /* 0x000000013f047887 */ /* 0x000fc8000c800000 */
[----:B------:R-:W-:Y:S01]  /*54a0*/  ULOP3.LUT UR19, UR4, UR19, UR5, 0x96, !UPT ;  /* 0x0000001304137292 */ /* 0x000fe2000f8e9605 */
[----:B---3--:R-:W-:-:S04]  /*54b0*/  SHF.R.S32.HI R26, RZ, 0x1f, R25 ;  /* 0x0000001fff1a7819 */ /* 0x008fc80000011419 */
[----:B------:R-:W-:-:S04]  /*54c0*/  LEA.HI R26, R26, R25, RZ, 0x7 ;  /* 0x000000191a1a7211 */ /* 0x000fc800078f38ff */
[----:B------:R-:W-:-:S05]  /*54d0*/  LOP3.LUT R26, R26, 0xffffff80, RZ, 0xc0, !PT ;  /* 0xffffff801a1a7812 */ /* 0x000fca00078ec0ff */
[----:B------:R-:W-:-:S05]  /*54e0*/  IMAD.IADD R26, R25, 0x1, -R26 ;  /* 0x00000001191a7824 */ /* 0x000fca00078e0a1a */
[----:B------:R-:W-:-:S04]  /*54f0*/  SHF.R.S32.HI R25, RZ, 0x1f, R26 ;  /* 0x0000001fff197819 */ /* 0x000fc8000001141a */
[----:B------:R-:W-:-:S04]  /*5500*/  LEA.HI R25, R25, R26, RZ, 0x2 ;  /* 0x0000001a19197211 */ /* 0x000fc800078f10ff */
[----:B------:R-:W-:-:S05]  /*5510*/  LOP3.LUT R25, R25, 0xfffffffc, RZ, 0xc0, !PT ;  /* 0xfffffffc19197812 */ /* 0x000fca00078ec0ff */
[----:B------:R-:W-:-:S04]  /*5520*/  IMAD.IADD R40, R26, 0x1, -R25 ;  /* 0x000000011a287824 */ /* 0x000fc800078e0a19 */
[----:B------:R-:W-:Y:S01]  /*5530*/  IMAD.SHL.U32 R32, R40, 0x2, RZ ;  /* 0x0000000228207824 */ /* 0x000fe200078e00ff */
[----:B----45:R-:W-:Y:S06]  /*5540*/  @!P0 BRA `(.L_x_33) ;  /* 0x000000a8005c8947 */ /* 0x030fec0003800000 */
.L_x_317:
[----:B------:R4:W-:Y:S01]  /*5550*/  STL [R1+0xa0], R2 ;  /* 0x0000a00201007387 */ /* 0x0009e20000100800 */
[----:B------:R-:W-:Y:S01]  /*5560*/  ULDC UR6, c[0x0][0x284] ;  /* 0x0000a10000067ab9 */ /* 0x000fe20000000800 */
[----:B------:R-:W-:Y:S01]  /*5570*/  SHF.R.S32.HI R33, RZ, 0x1f, R32 ;  /* 0x0000001fff217819 */ /* 0x000fe20000011420 */
[----:B------:R-:W-:Y:S01]  /*5580*/  ULDC.64 UR4, c[0x0][0x5d0] ;  /* 0x0001740000047ab9 */ /* 0x000fe20000000a00 */
[----:B----4-:R-:W4:Y:S04]  /*5590*/  LDL.LU R2, [R1+0x88] ;  /* 0x0000880001027983 */ /* 0x010f280000300800 */
[----:B------:R0:W-:Y:S04]  /*55a0*/  STL [R1+0x9c], R0 ;  /* 0x00009c0001007387 */ /* 0x0001e80000100800 */
[----:B------:R-:W2:Y:S04]  /*55b0*/  LDL R227, [R1+0x78] ;  /* 0x0000780001e37983 */ /* 0x000ea80000100800 */
[----:B0-----:R-:W3:Y:S01]  /*55c0*/  LDL R0, [R1+0x84] ;  /* 0x0000840001007983 */ /* 0x001ee20000100800 */
[----:B----4-:R-:W-:-:S03]  /*55d0*/  IMAD.SHL.U32 R37, R2, 0x100, RZ ;  /* 0x0000010002257824 */ /* 0x010fc600078e00ff */
[----:B------:R0:W5:Y:S01]  /*55e0*/  LDL.LU R2, [R1+0xa0] ;  /* 0x0000a00001027983 */ /* 0x0001620000300800 */
[----:B---3--:R-:W-:-:S03]  /*55f0*/  IMAD.SHL.U32 R34, R0, 0x40, RZ ;  /* 0x0000004000227824 */ /* 0x008fc600078e00ff */
[----:B------:R0:W5:Y:S02]  /*5600*/  LDL.LU R0, [R1+0x9c] ;  /* 0x00009c0001007983 */ /* 0x0001640000300800 */
[----:B------:R-:W-:Y:S02]  /*5610*/  ISETP.GE.AND P0, PT, R34, UR6, PT ;  /* 0x0000000622007c0c */ /* 0x000fe4000bf06270 */
[----:B--2---:R-:W-:Y:S02]  /*5620*/  SHF.R.S32.HI R38, RZ, 0x1f, R227 ;  /* 0x0000001fff267819 */ /* 0x004fe400000114e3 */
[----:B------:R-:W-:Y:S01]  /*5630*/  ISETP.GE.OR P0, PT, R37, R35, P0 ;  /* 0x000000232500720c */ /* 0x000fe20000706670 */
[----:B------:R-:W-:-:S04]  /*5640*/  IMAD.WIDE.U32 R24, R227, UR4, R32 ;  /* 0x00000004e3187c25 */ /* 0x000fc8000f8e0020 */
[----:B------:R-:W-:Y:S01]  /*5650*/  IMAD R26, R38, UR4, RZ ;  /* 0x00000004261a7c24 */ /* 0x000fe2000f8e02ff */
[----:B------:R-:W-:Y:S01]  /*5660*/  SHF.R.S32.HI R36, RZ, 0x1f, R37 ;  /* 0x0000001fff247819 */ /* 0x000fe20000011425 */
[----:B------:R-:W-:Y:S01]  /*5670*/  ULOP3.LUT UR15, UR15, 0x1, URZ, 0xc0, !UPT ;  /* 0x000000010f0f7892 */ /* 0x000fe2000f8ec03f */
[----:B------:R-:W-:Y:S01]  /*5680*/  IADD3 R24, P1, R37, R24, RZ ;  /* 0x0000001825187210 */ /* 0x000fe20007f3e0ff */
[----:B------:R-:W-:-:S05]  /*5690*/  IMAD R27, R227, UR5, R26 ;  /* 0x00000005e31b7c24 */ /* 0x000fca000f8e021a */
[----:B------:R-:W-:Y:S01]  /*56a0*/  IADD3.X R25, R36, R25, R27, P1, !PT ;  /* 0x0000001924197210 */ /* 0x000fe20000ffe41b */
[----:B0-----:R-:W-:Y:S06]  /*56b0*/  @P0 BRA `(.L_x_34) ;  /* 0x0000008c00cc0947 */ /* 0x001fec0003800000 */
[----:B------:R0:W-:Y:S01]  /*56c0*/  STL.64 [R1+0xa8], R4 ;  /* 0x0000a80401007387 */ /* 0x0001e20000100a00 */
[----:B------:R-:W2:Y:S01]  /*56d0*/  LDC.64 R28, c[0x0][0x5c8] ;  /* 0x00017200ff1c7b82 */ /* 0x000ea20000000a00 */
[----:B------:R-:W-:Y:S02]  /*56e0*/  ULDC.64 UR4, c[0x0][0x5c0] ;  /* 0x0001700000047ab9 */ /* 0x000fe40000000a00 */
[----:B0-----:R-:W3:Y:S04]  /*56f0*/  LDL.64 R4, [R1+0x90] ;  /* 0x0000900001047983 */ /* 0x001ee80000100a00 */
[----:B-----5:R0:W-:Y:S04]  /*5700*/  STL [R1+0xa0], R2 ;  /* 0x0000a00201007387 */ /* 0x0201e80000100800 */
[----:B0-----:R-:W3:Y:S04]  /*5710*/  LDL.LU R2, [R1+0x84] ;  /* 0x0000840001027983 */ /* 0x001ee80000300800 */
[----:B------:R0:W-:Y:S04]  /*5720*/  STL [R1+0x9c], R0 ;  /* 0x00009c0001007387 */ /* 0x0001e80000100800 */
[----:B0-----:R-:W4:Y:S01]  /*5730*/  LDL R0, [R1+0x8c] ;  /* 0x00008c0001007983 */ /* 0x001f220000100800 */
[----:B---3--:R-:W-:-:S03]  /*5740*/  IMAD.WIDE R30, R2, 0x40, R4 ;  /* 0x00000040021e7825 */ /* 0x008fc600078e0204 */
[----:B------:R0:W5:Y:S04]  /*5750*/  LDL.LU.64 R4, [R1+0xa8] ;  /* 0x0000a80001047983 */ /* 0x0001680000300a00 */
[----:B------:R0:W5:Y:S01]  /*5760*/  LDL.LU R2, [R1+0xa0] ;  /* 0x0000a00001027983 */ /* 0x0001620000300800 */
[-C--:B--2---:R-:W-:Y:S02]  /*5770*/  IMAD R26, R31, R28.reuse, RZ ;  /* 0x0000001c1f1a7224 */ /* 0x084fe400078e02ff */
[----:B------:R-:W-:-:S04]  /*5780*/  IMAD.WIDE.U32 R24, R30, R28, R24 ;  /* 0x0000001c1e187225 */ /* 0x000fc800078e0018 */
[----:B------:R-:W-:Y:S01]  /*5790*/  IMAD R27, R30, R29, R26 ;  /* 0x0000001d1e1b7224 */ /* 0x000fe200078e021a */
[----:B------:R-:W-:Y:S01]  /*57a0*/  LEA R26, P0, R28, R24, 0x3 ;  /* 0x000000181c1a7211 */ /* 0x000fe200078018ff */
[----:B----4-:R-:W-:Y:S01]  /*57b0*/  IMAD.IADD R39, R0, 0x1, -R34 ;  /* 0x0000000100277824 */ /* 0x010fe200078e0a22 */
[----:B------:R-:W-:Y:S01]  /*57c0*/  IADD3 R24, P1, R24, UR4, RZ ;  /* 0x0000000418187c10 */ /* 0x000fe2000ff3e0ff */
[----:B------:R0:W5:Y:S01]  /*57d0*/  LDL.LU R0, [R1+0x9c] ;  /* 0x00009c0001007983 */ /* 0x0001620000300800 */
[----:B------:R-:W-:Y:S01]  /*57e0*/  IMAD.IADD R27, R25, 0x1, R27 ;  /* 0x00000001191b7824 */ /* 0x000fe200078e021b */
[----:B------:R-:W-:-:S04]  /*57f0*/  IADD3 R26, P2, R26, UR4, RZ ;  /* 0x000000041a1a7c10 */ /* 0x000fc8000ff5e0ff */
[----:B------:R-:W-:Y:S01]  /*5800*/  LEA.HI.X R29, R28, R27, R29, 0x3, P0 ;  /* 0x0000001b1c1d7211 */ /* 0x000fe200000f1c1d */
[----:B------:R-:W-:Y:S01]  /*5810*/  IMAD R28, R40, -0x2, R35 ;  /* 0xfffffffe281c7824 */ /* 0x000fe200078e0223 */
[----:B------:R-:W-:Y:S01]  /*5820*/  FSETP.NEU.AND P0, PT, RZ, UR28, PT ;  /* 0x0000001cff007c0b */ /* 0x000fe2000bf0d000 */
[----:B------:R-:W-:Y:S01]  /*5830*/  BSSY B0, `(.L_x_34) ;  /* 0x00008db000007945 */ /* 0x000fe20003800000 */
[----:B------:R-:W-:Y:S02]  /*5840*/  IADD3.X R25, R27, UR5, RZ, P1, !PT ;  /* 0x000000051b197c10 */ /* 0x000fe40008ffe4ff */
[----:B------:R-:W-:Y:S01]  /*5850*/  IADD3.X R27, R29, UR5, RZ, P2, !PT ;  /* 0x000000051d1b7c10 */ /* 0x000fe200097fe4ff */
[----:B------:R-:W-:-:S08]  /*5860*/  IMAD.IADD R34, R28, 0x1, -R37 ;  /* 0x000000011c227824 */ /* 0x000fd000078e0a25 */
[----:B0-----:R-:W-:Y:S05]  /*5870*/  @!P0 BRA `(.L_x_35) ;  /* 0x0000006800d88947 */ /* 0x001fea0003800000 */
[----:B------:R-:W-:Y:S01]  /*5880*/  ULDC.64 UR4, c[0x0][0x5b8] ;  /* 0x00016e0000047ab9 */ /* 0x000fe20000000a00 */
[----:B------:R-:W-:Y:S01]  /*5890*/  ULDC.64 UR8, c[0x0][0x5a8] ;  /* 0x00016a0000087ab9 */ /* 0x000fe20000000a00 */
[----:B------:R-:W-:Y:S01]  /*58a0*/  IMAD.WIDE.U32 R32, R227, UR4, R32 ;  /* 0x00000004e3207c25 */ /* 0x000fe2000f8e0020 */
[----:B------:R-:W-:Y:S03]  /*58b0*/  BSSY B1, `(.L_x_36) ;  /* 0x0000010000017945 */ /* 0x000fe60003800000 */
[----:B------:R-:W-:Y:S01]  /*58c0*/  IMAD R28, R38, UR4, RZ ;  /* 0x00000004261c7c24 */ /* 0x000fe2000f8e02ff */
[----:B------:R-:W-:-:S03]  /*58d0*/  IADD3 R32, P0, R37, R32, RZ ;  /* 0x0000002025207210 */ /* 0x000fc60007f1e0ff */
[----:B------:R-:W-:Y:S01]  /*58e0*/  IMAD R29, R227, UR5, R28 ;  /* 0x00000005e31d7c24 */ /* 0x000fe2000f8e021c */
[----:B------:R-:W-:Y:S02]  /*58f0*/  ULDC.64 UR4, c[0x0][0x5b0] ;  /* 0x00016c0000047ab9 */ /* 0x000fe40000000a00 */
[----:B------:R-:W-:Y:S02]  /*5900*/  IMAD R35, R31, UR4, RZ ;  /* 0x000000041f237c24 */ /* 0x000fe4000f8e02ff */
[----:B------:R-:W-:Y:S02]  /*5910*/  IADD3.X R33, R36, R33, R29, P0, !PT ;  /* 0x0000002124217210 */ /* 0x000fe400007fe41d */
[----:B------:R-:W-:Y:S01]  /*5920*/  ISETP.GE.AND P0, PT, R39, 0x1, PT ;  /* 0x000000012700780c */ /* 0x000fe20003f06270 */
[C---:B------:R-:W-:Y:S02]  /*5930*/  IMAD R35, R30.reuse, UR5, R35 ;  /* 0x000000051e237c24 */ /* 0x040fe4000f8e0223 */
[----:B------:R-:W-:Y:S01]  /*5940*/  IMAD.WIDE.U32 R28, R30, UR4, R32 ;  /* 0x000000041e1c7c25 */ /* 0x000fe2000f8e0020 */
[----:B------:R-:W-:-:S02]  /*5950*/  ISETP.LT.OR P2, PT, R34, 0x1, !P0 ;  /* 0x000000012200780c */ /* 0x000fc40004741670 */
[----:B------:R-:W-:-:S04]  /*5960*/  IADD3 R28, P1, R28, UR8, RZ ;  /* 0x000000081c1c7c10 */ /* 0x000fc8000ff3e0ff */
[--C-:B------:R-:W-:Y:S02]  /*5970*/  IADD3.X R29, R29, UR9, R35.reuse, P1, !PT ;  /* 0x000000091d1d7c10 */ /* 0x100fe40008ffe423 */
[----:B------:R-:W-:-:S05]  /*5980*/  PRMT R35, RZ, 0x7610, R35 ;  /* 0x00007610ff237816 */ /* 0x000fca0000000023 */
[----:B------:R-:W-:Y:S05]  /*5990*/  @P2 BRA `(.L_x_37) ;  /* 0x0000000000042947 */ /* 0x000fea0003800000 */
[----:B------:R0:W5:Y:S02]  /*59a0*/  LDG.E.U8 R35, desc[UR24][R28.64] ;  /* 0x000000181c237981 */ /* 0x000164000c1e1100 */
.L_x_37:
[----:B------:R-:W-:Y:S05]  /*59b0*/  BSYNC B1 ;  /* 0x0000000000017941 */ /* 0x000fea0003800000 */
.L_x_36:
[----:B-----5:R-:W-:Y:S01]  /*59c0*/  LOP3.LUT R35, R35, 0xff, RZ, 0xc0, !PT ;  /* 0x000000ff23237812 */ /* 0x020fe200078ec0ff */
[----:B------:R-:W-:Y:S01]  /*59d0*/  BSSY B1, `(.L_x_38) ;  /* 0x000000b000017945 */ /* 0x000fe20003800000 */
[----:B------:R-:W-:Y:S02]  /*59e0*/  ISETP.LT.OR P3, PT, R34, 0x2, !P0 ;  /* 0x000000022200780c */ /* 0x000fe40004761670 */
[----:B------:R-:W-:-:S05]  /*59f0*/  F2FP.F16.E4M3.UNPACK_B R35, R35 ;  /* 0x00000023ff23723e */ /* 0x000fca00020006ff */
[----:B------:R-:W-:-:S05]  /*5a00*/  HADD2.F32 R35, -RZ, R35.H0_H0 ;  /* 0x20000023ff237230 */ /* 0x000fca0000004100 */
[----:B------:R-:W-:-:S04]  /*5a10*/  FMUL R35, R35, UR28 ;  /* 0x0000001c23237c20 */ /* 0x000fc80008400000 */
[----:B------:R-:W-:-:S05]  /*5a20*/  FFMA R35, R226, UR27, R35 ;  /* 0x0000001be2237c23 */ /* 0x000fca0008000023 */
[----:B------:R-:W-:Y:S02]  /*5a30*/  F2FP.SATFINITE.E4M3.F32.PACK_AB_MERGE_C R37, RZ, R35, RZ ;  /* 0x00000023ff25723e */ /* 0x000fe400048070ff */
[----:B------:R-:W-:-:S03]  /*5a40*/  PRMT R35, RZ, 0x7610, R35 ;  /* 0x00007610ff237816 */ /* 0x000fc60000000023 */
[----:B------:R2:W-:Y:S01]  /*5a50*/  @!P2 STG.E.U8 desc[UR24][R24.64], R37 ;  /* 0x000000251800a986 */ /* 0x0005e2000c101118 */
[----:B------:R-:W-:Y:S05]  /*5a60*/  @P3 BRA `(.L_x_39) ;  /* 0x0000000000043947 */ /* 0x000fea0003800000 */
[----:B------:R3:W5:Y:S02]  /*5a70*/  LDG.E.U8 R35, desc[UR24][R28.64+0x1] ;  /* 0x000001181c237981 */ /* 0x000764000c1e1100 */
.L_x_39:
[----:B------:R-:W-:Y:S05]  /*5a80*/  BSYNC B1 ;  /* 0x0000000000017941 */ /* 0x000fea0003800000 */
.L_x_38:
[----:B-----5:R-:W-:Y:S01]  /*5a90*/  LOP3.LUT R35, R35, 0xff, RZ, 0xc0, !PT ;  /* 0x000000ff23237812 */ /* 0x020fe200078ec0ff */
[----:B------:R-:W-:Y:S01]  /*5aa0*/  BSSY B1, `(.L_x_40) ;  /* 0x0000013000017945 */ /* 0x000fe20003800000 */
[----:B--2---:R-:W-:Y:S02]  /*5ab0*/  IADD3 R37, P1, R30, 0x8, RZ ;  /* 0x000000081e257810 */ /* 0x004fe40007f3e0ff */
[----:B------:R-:W-:-:S03]  /*5ac0*/  F2FP.F16.E4M3.UNPACK_B R35, R35 ;  /* 0x00000023ff23723e */ /* 0x000fc600020006ff */
[----:B------:R-:W-:Y:S01]  /*5ad0*/  IMAD.X R31, RZ, RZ, R31, P1 ;  /* 0x000000ffff1f7224 */ /* 0x000fe200008e061f */
[----:B------:R-:W-:Y:S01]  /*5ae0*/  ISETP.GE.AND P1, PT, R39, 0x9, PT ;  /* 0x000000092700780c */ /* 0x000fe20003f26270 */
[----:B------:R-:W-:Y:S02]  /*5af0*/  HADD2.F32 R35, -RZ, R35.H0_H0 ;  /* 0x20000023ff237230 */ /* 0x000fe40000004100 */
[----:B------:R-:W-:Y:S01]  /*5b00*/  IMAD R36, R31, UR4, RZ ;  /* 0x000000041f247c24 */ /* 0x000fe2000f8e02ff */
[----:B------:R-:W-:Y:S01]  /*5b10*/  ISETP.LT.OR P4, PT, R34, 0x1, !P1 ;  /* 0x000000012200780c */ /* 0x000fe20004f81670 */
[----:B------:R-:W-:-:S04]  /*5b20*/  IMAD.WIDE.U32 R32, R37, UR4, R32 ;  /* 0x0000000425207c25 */ /* 0x000fc8000f8e0020 */
[----:B------:R-:W-:Y:S01]  /*5b30*/  FMUL R30, R35, UR28 ;  /* 0x0000001c231e7c20 */ /* 0x000fe20008400000 */
[----:B------:R-:W-:-:S03]  /*5b40*/  IMAD R37, R37, UR5, R36 ;  /* 0x0000000525257c24 */ /* 0x000fc6000f8e0224 */
[----:B------:R-:W-:Y:S01]  /*5b50*/  FFMA R225, R225, UR27, R30 ;  /* 0x0000001be1e17c23 */ /* 0x000fe2000800001e */
[----:B------:R-:W-:Y:S02]  /*5b60*/  IADD3 R30, P2, R32, UR8, RZ ;  /* 0x00000008201e7c10 */ /* 0x000fe4000ff5e0ff */
[----:B------:R-:W-:Y:S02]  /*5b70*/  PRMT R32, RZ, 0x7610, R32 ;  /* 0x00007610ff207816 */ /* 0x000fe40000000020 */
[----:B------:R-:W-:Y:S02]  /*5b80*/  F2FP.SATFINITE.E4M3.F32.PACK_AB_MERGE_C R225, RZ, R225, RZ ;  /* 0x000000e1ffe1723e */ /* 0x000fe400048070ff */
[----:B------:R-:W-:-:S03]  /*5b90*/  IADD3.X R31, R33, UR9, R37, P2, !PT ;  /* 0x00000009211f7c10 */ /* 0x000fc600097fe425 */
[----:B------:R2:W-:Y:S01]  /*5ba0*/  @!P3 STG.E.U8 desc[UR24][R24.64+0x1], R225 ;  /* 0x000001e11800b986 */ /* 0x0005e2000c101118 */
[----:B------:R-:W-:Y:S05]  /*5bb0*/  @P4 BRA `(.L_x_41) ;  /* 0x0000000000044947 */ /* 0x000fea0003800000 */
[----:B------:R4:W5:Y:S02]  /*5bc0*/  LDG.E.U8 R32, desc[UR24][R30.64] ;  /* 0x000000181e207981 */ /* 0x000964000c1e1100 */
.L_x_41:
[----:B------:R-:W-:Y:S05]  /*5bd0*/  BSYNC B1 ;  /* 0x0000000000017941 */ /* 0x000fea0003800000 */
.L_x_40:
[----:B-----5:R-:W-:Y:S01]  /*5be0*/  LOP3.LUT R32, R32, 0xff, RZ, 0xc0, !PT ;  /* 0x000000ff20207812 */ /* 0x020fe200078ec0ff */
[----:B------:R-:W-:Y:S01]  /*5bf0*/  BSSY B1, `(.L_x_42) ;  /* 0x000000b000017945 */ /* 0x000fe20003800000 */
[----:B------:R-:W-:Y:S02]  /*5c00*/  ISETP.LT.OR P2, PT, R34, 0x2, !P1 ;  /* 0x000000022200780c */ /* 0x000fe40004f41670 */
[----:B------:R-:W-:-:S05]  /*5c10*/  F2FP.F16.E4M3.UNPACK_B R32, R32 ;  /* 0x00000020ff20723e */ /* 0x000fca00020006ff */
[----:B------:R-:W-:-:S05]  /*5c20*/  HADD2.F32 R32, -RZ, R32.H0_H0 ;  /* 0x20000020ff207230 */ /* 0x000fca0000004100 */
[----:B------:R-:W-:Y:S01]  /*5c30*/  FMUL R33, R32, UR28 ;  /* 0x0000001c20217c20 */ /* 0x000fe20008400000 */
[----:B------:R-:W-:-:S03]  /*5c40*/  PRMT R32, RZ, 0x7610, R32 ;  /* 0x00007610ff207816 */ /* 0x000fc60000000020 */
[----:B------:R-:W-:-:S05]  /*5c50*/  FFMA R33, R224, UR27, R33 ;  /* 0x0000001be0217c23 */ /* 0x000fca0008000021 */
[----:B------:R-:W-:-:S05]  /*5c60*/  F2FP.SATFINITE.E4M3.F32.PACK_AB_MERGE_C R33, RZ, R33, RZ ;  /* 0x00000021ff21723e */ /* 0x000fca00048070ff */
[----:B------:R0:W-:Y:S01]  /*5c70*/  @!P4 STG.E.U8 desc[UR24][R26.64], R33 ;  /* 0x000000211a00c986 */ /* 0x0001e2000c101118 */
[----:B------:R-:W-:Y:S05]  /*5c80*/  @P2 BRA `(.L_x_43) ;  /* 0x0000000000042947 */ /* 0x000fea0003800000 */
[----:B------:R0:W5:Y:S02]  /*5c90*/  LDG.E.U8 R32, desc[UR24][R30.64+0x1] ;  /* 0x000001181e207981 */ /* 0x000164000c1e1100 */
.L_x_43:
[----:B------:R-:W-:Y:S05]  /*5ca0*/  BSYNC B1 ;  /* 0x0000000000017941 */ /* 0x000fea0003800000 */
.L_x_42:
[----:B-----5:R-:W-:Y:S01]  /*5cb0*/  LOP3.LUT R32, R32, 0xff, RZ, 0xc0, !PT ;  /* 0x000000ff20207812 */ /* 0x020fe200078ec0ff */
[----:B------:R-:W-:Y:S01]  /*5cc0*/  BSSY B1, `(.L_x_44) ;  /* 0x000000b000017945 */ /* 0x000fe20003800000 */
[----:B------:R-:W-:Y:S02]  /*5cd0*/  ISETP.LT.OR P3, PT, R34, 0x9, !P0 ;  /* 0x000000092200780c */ /* 0x000fe40004761670 */
[----:B------:R-:W-:-:S05]  /*5ce0*/  F2FP.F16.E4M3.UNPACK_B R32, R32 ;  /* 0x00000020ff20723e */ /* 0x000fca00020006ff */
[----:B------:R-:W-:-:S05]  /*5cf0*/  HADD2.F32 R32, -RZ, R32.H0_H0 ;  /* 0x20000020ff207230 */ /* 0x000fca0000004100 */
[----:B------:R-:W-:-:S04]  /*5d00*/  FMUL R32, R32, UR28 ;  /* 0x0000001c20207c20 */ /* 0x000fc80008400000 */
[----:B------:R-:W-:-:S05]  /*5d10*/  FFMA R32, R223, UR27, R32 ;  /* 0x0000001bdf207c23 */ /* 0x000fca0008000020 */
[----:B0-----:R-:W-:Y:S02]  /*5d20*/  F2FP.SATFINITE.E4M3.F32.PACK_AB_MERGE_C R33, RZ, R32, RZ ;  /* 0x00000020ff21723e */ /* 0x001fe400048070ff */
[----:B------:R-:W-:-:S03]  /*5d30*/  PRMT R32, RZ, 0x7610, R32 ;  /* 0x00007610ff207816 */ /* 0x000fc60000000020 */
[----:B------:R0:W-:Y:S01]  /*5d40*/  @!P2 STG.E.U8 desc[UR24][R26.64+0x1], R33 ;  /* 0x000001211a00a986 */ /* 0x0001e2000c101118 */
[----:B------:R-:W-:Y:S05]  /*5d50*/  @P3 BRA `(.L_x_45) ;  /* 0x0000000000043947 */ /* 0x000fea0003800000 */
[----:B------:R0:W5:Y:S02]  /*5d60*/  LDG.E.U8 R32, desc[UR24][R28.64+0x8] ;  /* 0x000008181c207981 */ /* 0x000164000c1e1100 */
.L_x_45:
[----:B------:R-:W-:Y:S05]  /*5d70*/  BSYNC B1 ;  /* 0x0000000000017941 */ /* 0x000fea0003800000 */
.L_x_44:
[----:B-----5:R-:W-:Y:S01]  /*5d80*/  LOP3.LUT R32, R32, 0xff, RZ, 0xc0, !PT ;  /* 0x000000ff20207812 */ /* 0x020fe200078ec0ff */
[----:B------:R-:W-:Y:S01]  /*5d90*/  BSSY B1, `(.L_x_46) ;  /* 0x000000b000017945 */ /* 0x000fe20003800000 */
[----:B------:R-:W-:Y:S02]  /*5da0*/  ISETP.LT.OR P2, PT, R34, 0xa, !P0 ;  /* 0x0000000a2200780c */ /* 0x000fe40004741670 */
[----:B------:R-:W-:-:S05]  /*5db0*/  F2FP.F16.E4M3.UNPACK_B R32, R32 ;  /* 0x00000020ff20723e */ /* 0x000fca00020006ff */
[----:B------:R-:W-:-:S05]  /*5dc0*/  HADD2.F32 R32, -RZ, R32.H0_H0 ;  /* 0x20000020ff207230 */ /* 0x000fca0000004100 */
[----:B0-----:R-:W-:Y:S01]  /*5dd0*/  FMUL R33, R32, UR28 ;  /* 0x0000001c20217c20 */ /* 0x001fe20008400000 */
[----:B------:R-:W-:-:S03]  /*5de0*/  PRMT R32, RZ, 0x7610, R32 ;  /* 0x00007610ff207816 */ /* 0x000fc60000000020 */
[----:B------:R-:W-:-:S05]  /*5df0*/  FFMA R33, R222, UR27, R33 ;  /* 0x0000001bde217c23 */ /* 0x000fca0008000021 */
[----:B------:R-:W-:-:S05]  /*5e00*/  F2FP.SATFINITE.E4M3.F32.PACK_AB_MERGE_C R33, RZ, R33, RZ ;  /* 0x00000021ff21723e */ /* 0x000fca00048070ff */
[----:B------:R0:W-:Y:S01]  /*5e10*/  @!P3 STG.E.U8 desc[UR24][R24.64+0x8], R33 ;  /* 0x000008211800b986 */ /* 0x0001e2000c101118 */
[----:B------:R-:W-:Y:S05]  /*5e20*/  @P2 BRA `(.L_x_47) ;  /* 0x0000000000042947 */ /* 0x000fea0003800000 */
[----:B------:R0:W5:Y:S02]  /*5e30*/  LDG.E.U8 R32, desc[UR24][R28.64+0x9] ;  /* 0x000009181c207981 */ /* 0x000164000c1e1100 */
.L_x_47:
[----:B------:R-:W-:Y:S05]  /*5e40*/  BSYNC B1 ;  /* 0x0000000000017941 */ /* 0x000fea0003800000 */
.L_x_46:
        /* <DEDUP_REMOVED lines=12> */
.L_x_49:
[----:B------:R-:W-:Y:S05]  /*5f10*/  BSYNC B1 ;  /* 0x0000000000017941 */ /* 0x000fea0003800000 */
.L_x_48:
        /* <DEDUP_REMOVED lines=12> */
.L_x_51:
[----:B------:R-:W-:Y:S05]  /*5fe0*/  BSYNC B1 ;  /* 0x0000000000017941 */ /* 0x000fea0003800000 */
.L_x_50:
        /* <DEDUP_REMOVED lines=12> */
.L_x_53:
[----:B------:R-:W-:Y:S05]  /*60b0*/  BSYNC B1 ;  /* 0x0000000000017941 */ /* 0x000fea0003800000 */
.L_x_52:
        /* <DEDUP_REMOVED lines=12> */
.L_x_55:
[----:B------:R-:W-:Y:S05]  /*6180*/  BSYNC B1 ;  /* 0x0000000000017941 */ /* 0x000fea0003800000 */
.L_x_54:
        /* <DEDUP_REMOVED lines=12> */
.L_x_57:
[----:B------:R-:W-:Y:S05]  /*6250*/  BSYNC B1 ;  /* 0x0000000000017941 */ /* 0x000fea0003800000 */
.L_x_56:
        /* <DEDUP_REMOVED lines=12> */
.L_x_59:
[----:B------:R-:W-:Y:S05]  /*6320*/  BSYNC B1 ;  /* 0x0000000000017941 */ /* 0x000fea0003800000 */
.L_x_58:
        /* <DEDUP_REMOVED lines=12> */
.L_x_61:
[----:B------:R-:W-:Y:S05]  /*63f0*/  BSYNC B1 ;  /* 0x0000000000017941 */ /* 0x000fea0003800000 */
.L_x_60:
        /* <DEDUP_REMOVED lines=12> */
.L_x_63:
[----:B------:R-:W-:Y:S05]  /*64c0*/  BSYNC B1 ;  /* 0x0000000000017941 */ /* 0x000fea0003800000 */
.L_x_62:
        /* <DEDUP_REMOVED lines=12> */
.L_x_65:
[----:B------:R-:W-:Y:S05]  /*6590*/  BSYNC B1 ;  /* 0x0000000000017941 */ /* 0x000fea0003800000 */
.L_x_64:
        /* <DEDUP_REMOVED lines=12> */
.L_x_67:
[----:B------:R-:W-:Y:S05]  /*6660*/  BSYNC B1 ;  /* 0x0000000000017941 */ /* 0x000fea0003800000 */
.L_x_66:
        /* <DEDUP_REMOVED lines=12> */
.L_x_69:
[----:B------:R-:W-:Y:S05]  /*6730*/  BSYNC B1 ;  /* 0x0000000000017941 */ /* 0x000fea0003800000 */
.L_x_68:
        /* <DEDUP_REMOVED lines=12> */
.L_x_71:
[----:B------:R-:W-:Y:S05]  /*6800*/  BSYNC B1 ;  /* 0x0000000000017941 */ /* 0x000fea0003800000 */
.L_x_70:
        /* <DEDUP_REMOVED lines=12> */
.L_x_73:
[----:B------:R-:W-:Y:S05]  /*68d0*/  BSYNC B1 ;  /* 0x0000000000017941 */ /* 0x000fea0003800000 */
.L_x_72:
        /* <DEDUP_REMOVED lines=12> */
.L_x_75:
[----:B------:R-:W-:Y:S05]  /*69a0*/  BSYNC B1 ;  /* 0x0000000000017941 */ /* 0x000fea0003800000 */
.L_x_74:
        /* <DEDUP_REMOVED lines=12> */
.L_x_77:
[----:B------:R-:W-:Y:S05]  /*6a70*/  BSYNC B1 ;  /* 0x0000000000017941 */ /* 0x000fea0003800000 */
.L_x_76:
        /* <DEDUP_REMOVED lines=12> */
.L_x_79:
[----:B------:R-:W-:Y:S05]  /*6b40*/  BSYNC B1 ;  /* 0x0000000000017941 */ /* 0x000fea0003800000 */
.L_x_78:
        /* <DEDUP_REMOVED lines=12> */
.L_x_81:
[----:B------:R-:W-:Y:S05]  /*6c10*/  BSYNC B1 ;  /* 0x0000000000017941 */ /* 0x000fea0003800000 */
.L_x_80:
        /* <DEDUP_REMOVED lines=12> */
.L_x_83:
[----:B------:R-:W-:Y:S05]  /*6ce0*/  BSYNC B1 ;  /* 0x0000000000017941 */ /* 0x000fea0003800000 */
.L_x_82:
        /* <DEDUP_REMOVED lines=12> */
.L_x_85:
[----:B------:R-:W-:Y:S05]  /*6db0*/  BSYNC B1 ;  /* 0x0000000000017941 */ /* 0x000fea0003800000 */
.L_x_84:
        /* <DEDUP_REMOVED lines=12> */
.L_x_87:
[----:B------:R-:W-:Y:S05]  /*6e80*/  BSYNC B1 ;  /* 0x0000000000017941 */ /* 0x000fea0003800000 */
.L_x_86:
        /* <DEDUP_REMOVED lines=12> */
.L_x_89:
[----:B------:R-:W-:Y:S05]  /*6f50*/  BSYNC B1 ;  /* 0x0000000000017941 */ /* 0x000fea0003800000 */
.L_x_88:
        /* <DEDUP_REMOVED lines=12> */
.L_x_91:
[----:B------:R-:W-:Y:S05]  /*7020*/  BSYNC B1 ;  /* 0x0000000000017941 */ /* 0x000fea0003800000 */
.L_x_90:
        /* <DEDUP_REMOVED lines=12> */
.L_x_93:
[----:B------:R-:W-:Y:S05]  /*70f0*/  BSYNC B1 ;  /* 0x0000000000017941 */ /* 0x000fea0003800000 */
.L_x_92:
        /* <DEDUP_REMOVED lines=12> */
.L_x_95:
[----:B------:R-:W-:Y:S05]  /*71c0*/  BSYNC B1 ;  /* 0x0000000000017941 */ /* 0x000fea0003800000 */
.L_x_94:
        /* <DEDUP_REMOVED lines=12> */
.L_x_97:
[----:B------:R-:W-:Y:S05]  /*7290*/  BSYNC B1 ;  /* 0x0000000000017941 */ /* 0x000fea0003800000 */
.L_x_96:
        /* <DEDUP_REMOVED lines=12> */
.L_x_99:
[----:B------:R-:W-:Y:S05]  /*7360*/  BSYNC B1 ;  /* 0x0000000000017941 */ /* 0x000fea0003800000 */
.L_x_98:
        /* <DEDUP_REMOVED lines=12> */
.L_x_101:
[----:B------:R-:W-:Y:S05]  /*7430*/  BSYNC B1 ;  /* 0x0000000000017941 */ /* 0x000fea0003800000 */
.L_x_100:
        /* <DEDUP_REMOVED lines=12> */
.L_x_103:
[----:B------:R-:W-:Y:S05]  /*7500*/  BSYNC B1 ;  /* 0x0000000000017941 */ /* 0x000fea0003800000 */
.L_x_102:
        /* <DEDUP_REMOVED lines=12> */
.L_x_105:
[----:B------:R-:W-:Y:S05]  /*75d0*/  BSYNC B1 ;  /* 0x0000000000017941 */ /* 0x000fea0003800000 */
.L_x_104:
        /* <DEDUP_REMOVED lines=12> */
.L_x_107:
[----:B------:R-:W-:Y:S05]  /*76a0*/  BSYNC B1 ;  /* 0x0000000000017941 */ /* 0x000fea0003800000 */
.L_x_106:
        /* <DEDUP_REMOVED lines=12> */
.L_x_109:
[----:B------:R-:W-:Y:S05]  /*7770*/  BSYNC B1 ;  /* 0x0000000000017941 */ /* 0x000fea0003800000 */
.L_x_108:
        /* <DEDUP_REMOVED lines=12> */
.L_x_111:
[----:B------:R-:W-:Y:S05]  /*7840*/  BSYNC B1 ;  /* 0x0000000000017941 */ /* 0x000fea0003800000 */
.L_x_110:
        /* <DEDUP_REMOVED lines=12> */
.L_x_113:
[----:B------:R-:W-:Y:S05]  /*7910*/  BSYNC B1 ;  /* 0x0000000000017941 */ /* 0x000fea0003800000 */
.L_x_112:
        /* <DEDUP_REMOVED lines=12> */
.L_x_115:
[----:B------:R-:W-:Y:S05]  /*79e0*/  BSYNC B1 ;  /* 0x0000000000017941 */ /* 0x000fea0003800000 */
.L_x_114:
        /* <DEDUP_REMOVED lines=12> */
.L_x_117:
[----:B------:R-:W-:Y:S05]  /*7ab0*/  BSYNC B1 ;  /* 0x0000000000017941 */ /* 0x000fea0003800000 */
.L_x_116:
        /* <DEDUP_REMOVED lines=12> */
.L_x_119:
[----:B------:R-:W-:Y:S05]  /*7b80*/  BSYNC B1 ;  /* 0x0000000000017941 */ /* 0x000fea0003800000 */
.L_x_118:
        /* <DEDUP_REMOVED lines=12> */
.L_x_121:
[----:B------:R-:W-:Y:S05]  /*7c50*/  BSYNC B1 ;  /* 0x0000000000017941 */ /* 0x000fea0003800000 */
.L_x_120:
        /* <DEDUP_REMOVED lines=12> */
.L_x_123:
[----:B------:R-:W-:Y:S05]  /*7d20*/  BSYNC B1 ;  /* 0x0000000000017941 */ /* 0x000fea0003800000 */
.L_x_122:
        /* <DEDUP_REMOVED lines=12> */
.L_x_125:
[----:B------:R-:W-:Y:S05]  /*7df0*/  BSYNC B1 ;  /* 0x0000000000017941 */ /* 0x000fea0003800000 */
.L_x_124:
        /* <DEDUP_REMOVED lines=12> */
.L_x_127:
[----:B------:R-:W-:Y:S05]  /*7ec0*/  BSYNC B1 ;  /* 0x0000000000017941 */ /* 0x000fea0003800000 */
.L_x_126:
        /* <DEDUP_REMOVED lines=12> */
.L_x_129:
[----:B------:R-:W-:Y:S05]  /*7f90*/  BSYNC B1 ;  /* 0x0000000000017941 */ /* 0x000fea0003800000 */
.L_x_128:
        /* <DEDUP_REMOVED lines=12> */
.L_x_131:
[----:B------:R-:W-:Y:S05]  /*8060*/  BSYNC B1 ;  /* 0x0000000000017941 */ /* 0x000fea0003800000 */
.L_x_130:
        /* <DEDUP_REMOVED lines=12> */
.L_x_133:
[----:B------:R-:W-:Y:S05]  /*8130*/  BSYNC B1 ;  /* 0x0000000000017941 */ /* 0x000fea0003800000 */
.L_x_132:
        /* <DEDUP_REMOVED lines=12> */
.L_x_135:
[----:B------:R-:W-:Y:S05]  /*8200*/  BSYNC B1 ;  /* 0x0000000000017941 */ /* 0x000fea0003800000 */
.L_x_134:
        /* <DEDUP_REMOVED lines=12> */
.L_x_137:
[----:B------:R-:W-:Y:S05]  /*82d0*/  BSYNC B1 ;  /* 0x0000000000017941 */ /* 0x000fea0003800000 */
.L_x_136:
        /* <DEDUP_REMOVED lines=12> */
.L_x_139:
[----:B------:R-:W-:Y:S05]  /*83a0*/  BSYNC B1 ;  /* 0x0000000000017941 */ /* 0x000fea0003800000 */
.L_x_138:
        /* <DEDUP_REMOVED lines=12> */
.L_x_141:
[----:B------:R-:W-:Y:S05]  /*8470*/  BSYNC B1 ;  /* 0x0000000000017941 */ /* 0x000fea0003800000 */
.L_x_140:
        /* <DEDUP_REMOVED lines=12> */
.L_x_143:
[----:B------:R-:W-:Y:S05]  /*8540*/  BSYNC B1 ;  /* 0x0000000000017941 */ /* 0x000fea0003800000 */
.L_x_142:
        /* <DEDUP_REMOVED lines=12> */
.L_x_145:
[----:B------:R-:W-:Y:S05]  /*8610*/  BSYNC B1 ;  /* 0x0000000000017941 */ /* 0x000fea0003800000 */
.L_x_144:
        /* <DEDUP_REMOVED lines=12> */
.L_x_147:
[----:B------:R-:W-:Y:S05]  /*86e0*/  BSYNC B1 ;  /* 0x0000000000017941 */ /* 0x000fea0003800000 */
.L_x_146:
        /* <DEDUP_REMOVED lines=12> */
.L_x_149:
[----:B------:R-:W-:Y:S05]  /*87b0*/  BSYNC B1 ;  /* 0x0000000000017941 */ /* 0x000fea0003800000 */
.L_x_148:
        /* <DEDUP_REMOVED lines=12> */
.L_x_151:
[----:B------:R-:W-:Y:S05]  /*8880*/  BSYNC B1 ;  /* 0x0000000000017941 */ /* 0x000fea0003800000 */
.L_x_150:
        /* <DEDUP_REMOVED lines=12> */
.L_x_153:
[----:B------:R-:W-:Y:S05]  /*8950*/  BSYNC B1 ;  /* 0x0000000000017941 */ /* 0x000fea0003800000 */
.L_x_152:
        /* <DEDUP_REMOVED lines=12> */
.L_x_155:
[----:B------:R-:W-:Y:S05]  /*8a20*/  BSYNC B1 ;  /* 0x0000000000017941 */ /* 0x000fea0003800000 */
.L_x_154:
        /* <DEDUP_REMOVED lines=12> */
.L_x_157:
[----:B------:R-:W-:Y:S05]  /*8af0*/  BSYNC B1 ;  /* 0x0000000000017941 */ /* 0x000fea0003800000 */
.L_x_156:
        /* <DEDUP_REMOVED lines=12> */
.L_x_159:
[----:B------:R-:W-:Y:S05]  /*8bc0*/  BSYNC B1 ;  /* 0x0000000000017941 */ /* 0x000fea0003800000 */
.L_x_158:
        /* <DEDUP_REMOVED lines=12> */
.L_x_161:
[----:B------:R-:W-:Y:S05]  /*8c90*/  BSYNC B1 ;  /* 0x0000000000017941 */ /* 0x000fea0003800000 */
.L_x_160:
        /* <DEDUP_REMOVED lines=12> */
.L_x_163:
[----:B------:R-:W-:Y:S05]  /*8d60*/  BSYNC B1 ;  /* 0x0000000000017941 */ /* 0x000fea0003800000 */
.L_x_162:
        /* <DEDUP_REMOVED lines=12> */
.L_x_165:
[----:B------:R-:W-:Y:S05]  /*8e30*/  BSYNC B1 ;  /* 0x0000000000017941 */ /* 0x000fea0003800000 */
.L_x_164:
        /* <DEDUP_REMOVED lines=12> */
.L_x_167:
[----:B------:R-:W-:Y:S05]  /*8f00*/  BSYNC B1 ;  /* 0x0000000000017941 */ /* 0x000fea0003800000 */
.L_x_166:
        /* <DEDUP_REMOVED lines=12> */
.L_x_169:
[----:B------:R-:W-:Y:S05]  /*8fd0*/  BSYNC B1 ;  /* 0x0000000000017941 */ /* 0x000fea0003800000 */
.L_x_168:
        /* <DEDUP_REMOVED lines=12> */
.L_x_171:
[----:B------:R-:W-:Y:S05]  /*90a0*/  BSYNC B1 ;  /* 0x0000000000017941 */ /* 0x000fea0003800000 */
.L_x_170:
        /* <DEDUP_REMOVED lines=12> */
.L_x_173:
[----:B------:R-:W-:Y:S05]  /*9170*/  BSYNC B1 ;  /* 0x0000000000017941 */ /* 0x000fea0003800000 */
.L_x_172:
        /* <DEDUP_REMOVED lines=12> */
.L_x_175:
[----:B------:R-:W-:Y:S05]  /*9240*/  BSYNC B1 ;  /* 0x0000000000017941 */ /* 0x000fea0003800000 */
.L_x_174:
        /* <DEDUP_REMOVED lines=12> */
.L_x_177:
[----:B------:R-:W-:Y:S05]  /*9310*/  BSYNC B1 ;  /* 0x0000000000017941 */ /* 0x000fea0003800000 */
.L_x_176:
        /* <DEDUP_REMOVED lines=12> */
.L_x_179:
[----:B------:R-:W-:Y:S05]  /*93e0*/  BSYNC B1 ;  /* 0x0000000000017941 */ /* 0x000fea0003800000 */
.L_x_178:
        /* <DEDUP_REMOVED lines=12> */
.L_x_181:
[----:B------:R-:W-:Y:S05]  /*94b0*/  BSYNC B1 ;  /* 0x0000000000017941 */ /* 0x000fea0003800000 */
.L_x_180:
        /* <DEDUP_REMOVED lines=12> */
.L_x_183:
[----:B------:R-:W-:Y:S05]  /*9580*/  BSYNC B1 ;  /* 0x0000000000017941 */ /* 0x000fea0003800000 */
.L_x_182:
        /* <DEDUP_REMOVED lines=12> */
.L_x_185:
[----:B------:R-:W-:Y:S05]  /*9650*/  BSYNC B1 ;  /* 0x0000000000017941 */ /* 0x000fea0003800000 */
.L_x_184:
        /* <DEDUP_REMOVED lines=12> */
.L_x_187:
[----:B------:R-:W-:Y:S05]  /*9720*/  BSYNC B1 ;  /* 0x0000000000017941 */ /* 0x000fea0003800000 */
.L_x_186:
[----:B-----5:R-:W-:Y:S01]  /*9730*/  LOP3.LUT R32, R32, 0xff, RZ, 0xc0, !PT ;  /* 0x000000ff20207812 */ /* 0x020fe200078ec0ff */
[----:B------:R-:W-:Y:S01]  /*9740*/  BSSY B1, `(.L_x_188) ;  /* 0x000000b000017945 */ /* 0x000fe20003800000 */
[----:B------:R-:W-:Y:S02]  /*9750*/  ISETP.LT.OR P3, PT, R34, 0x99, !P0 ;  /* 0x000000992200780c */ /* 0x000fe40004761670 */
[----:B------:R-:W-:-:S05]  /*9760*/  F2FP.F16.E4M3.UNPACK_B R32, R32 ;  /* 0x00000020ff20723e */ /* 0x000fca00020006ff */
[----:B------:R-:W-:-:S05]  /*9770*/  HADD2.F32 R32, -RZ, R32.H0_H0 ;  /* 0x20000020ff207230 */ /* 0x000fca0000004100 */
[----:B------:R-:W-:-:S04]  /*9780*/  FMUL R32, R32, UR28 ;  /* 0x0000001c20207c20 */ /* 0x000fc80008400000 */
[----:B------:R-:W-:Y:S01]  /*9790*/  FFMA R32, R23, UR27, R32 ;  /* 0x0000001b17207c23 */ /* 0x000fe20008000020 */
[----:B------:R-:W-:-:S04]  /*97a0*/  PRMT R23, RZ, 0x7610, R23 ;  /* 0x00007610ff177816 */ /* 0x000fc80000000017 */
[----:B0-----:R-:W-:-:S05]  /*97b0*/  F2FP.SATFINITE.E4M3.F32.PACK_AB_MERGE_C R33, RZ, R32, RZ ;  /* 0x00000020ff21723e */ /* 0x001fca00048070ff */
[----:B------:R0:W-:Y:S01]  /*97c0*/  @!P2 STG.E.U8 desc[UR24][R26.64+0x91], R33 ;  /* 0x000091211a00a986 */ /* 0x0001e2000c101118 */
[----:B------:R-:W-:Y:S05]  /*97d0*/  @P3 BRA `(.L_x_189) ;  /* 0x0000000000043947 */ /* 0x000fea0003800000 */
[----:B------:R0:W5:Y:S02]  /*97e0*/  LDG.E.U8 R23, desc[UR24][R28.64+0x98] ;  /* 0x000098181c177981 */ /* 0x000164000c1e1100 */
.L_x_189:
[----:B------:R-:W-:Y:S05]  /*97f0*/  BSYNC B1 ;  /* 0x0000000000017941 */ /* 0x000fea0003800000 */
.L_x_188:
        /* <DEDUP_REMOVED lines=8> */
[----:B------:R-:W-:-:S05]  /*9880*/  F2FP.SATFINITE.E4M3.F32.PACK_AB_MERGE_C R23, RZ, R23, RZ ;  /* 0x00000017ff17723e */ /* 0x000fca00048070ff */
[----:B------:R0:W-:Y:S01]  /*9890*/  @!P3 STG.E.U8 desc[UR24][R24.64+0x98], R23 ;  /* 0x000098171800b986 */ /* 0x0001e2000c101118 */
[----:B------:R-:W-:Y:S05]  /*98a0*/  @P2 BRA `(.L_x_191) ;  /* 0x0000000000042947 */ /* 0x000fea0003800000 */
[----:B------:R0:W5:Y:S02]  /*98b0*/  LDG.E.U8 R22, desc[UR24][R28.64+0x99] ;  /* 0x000099181c167981 */ /* 0x000164000c1e1100 */
.L_x_191:
[----:B------:R-:W-:Y:S05]  /*98c0*/  BSYNC B1 ;  /* 0x0000000000017941 */ /* 0x000fea0003800000 */
.L_x_190:
        /* <DEDUP_REMOVED lines=12> */
.L_x_193:
[----:B------:R-:W-:Y:S05]  /*9990*/  BSYNC B1 ;  /* 0x0000000000017941 */ /* 0x000fea0003800000 */
.L_x_192:
        /* <DEDUP_REMOVED lines=12> */
.L_x_195:
[----:B------:R-:W-:Y:S05]  /*9a60*/  BSYNC B1 ;  /* 0x0000000000017941 */ /* 0x000fea0003800000 */
.L_x_194:
        /* <DEDUP_REMOVED lines=12> */
.L_x_197:
[----:B------:R-:W-:Y:S05]  /*9b30*/  BSYNC B1 ;  /* 0x0000000000017941 */ /* 0x000fea0003800000 */
.L_x_196:
        /* <DEDUP_REMOVED lines=12> */
.L_x_199:
[----:B------:R-:W-:Y:S05]  /*9c00*/  BSYNC B1 ;  /* 0x0000000000017941 */ /* 0x000fea0003800000 */
.L_x_198:
        /* <DEDUP_REMOVED lines=12> */
.L_x_201:
[----:B------:R-:W-:Y:S05]  /*9cd0*/  BSYNC B1 ;  /* 0x0000000000017941 */ /* 0x000fea0003800000 */
.L_x_200:
        /* <DEDUP_REMOVED lines=12> */
.L_x_203:
[----:B------:R-:W-:Y:S05]  /*9da0*/  BSYNC B1 ;  /* 0x0000000000017941 */ /* 0x000fea0003800000 */
.L_x_202:
        /* <DEDUP_REMOVED lines=12> */
.L_x_205:
[----:B------:R-:W-:Y:S05]  /*9e70*/  BSYNC B1 ;  /* 0x0000000000017941 */ /* 0x000fea0003800000 */
.L_x_204:
        /* <DEDUP_REMOVED lines=12> */
.L_x_207:
[----:B------:R-:W-:Y:S05]  /*9f40*/  BSYNC B1 ;  /* 0x0000000000017941 */ /* 0x000fea0003800000 */
.L_x_206:
        /* <DEDUP_REMOVED lines=12> */
.L_x_209:
[----:B------:R-:W-:Y:S05]  /*a010*/  BSYNC B1 ;  /* 0x0000000000017941 */ /* 0x000fea0003800000 */
.L_x_208:
        /* <DEDUP_REMOVED lines=12> */
.L_x_211:
[----:B------:R-:W-:Y:S05]  /*a0e0*/  BSYNC B1 ;  /* 0x0000000000017941 */ /* 0x000fea0003800000 */
.L_x_210:
        /* <DEDUP_REMOVED lines=12> */
.L_x_213:
[----:B------:R-:W-:Y:S05]  /*a1b0*/  BSYNC B1 ;  /* 0x0000000000017941 */ /* 0x000fea0003800000 */
.L_x_212:
        /* <DEDUP_REMOVED lines=12> */
.L_x_215:
[----:B------:R-:W-:Y:S05]  /*a280*/  BSYNC B1 ;  /* 0x0000000000017941 */ /* 0x000fea0003800000 */
.L_x_214:
        /* <DEDUP_REMOVED lines=12> */
.L_x_217:
[----:B------:R-:W-:Y:S05]  /*a350*/  BSYNC B1 ;  /* 0x0000000000017941 */ /* 0x000fea0003800000 */
.L_x_216:
        /* <DEDUP_REMOVED lines=12> */
.L_x_219:
[----:B------:R-:W-:Y:S05]  /*a420*/  BSYNC B1 ;  /* 0x0000000000017941 */ /* 0x000fea0003800000 */
.L_x_218:
        /* <DEDUP_REMOVED lines=12> */
.L_x_221:
[----:B------:R-:W-:Y:S05]  /*a4f0*/  BSYNC B1 ;  /* 0x0000000000017941 */ /* 0x000fea0003800000 */
.L_x_220:
        /* <DEDUP_REMOVED lines=12> */
.L_x_223:
[----:B------:R-:W-:Y:S05]  /*a5c0*/  BSYNC B1 ;  /* 0x0000000000017941 */ /* 0x000fea0003800000 */
.L_x_222:
        /* <DEDUP_REMOVED lines=12> */
.L_x_225:
[----:B------:R-:W-:Y:S05]  /*a690*/  BSYNC B1 ;  /* 0x0000000000017941 */ /* 0x000fea0003800000 */
.L_x_224:
        /* <DEDUP_REMOVED lines=12> */
.L_x_227:
[----:B------:R-:W-:Y:S05]  /*a760*/  BSYNC B1 ;  /* 0x0000000000017941 */ /* 0x000fea0003800000 */
.L_x_226:
        /* <DEDUP_REMOVED lines=12> */
.L_x_229:
[----:B------:R-:W-:Y:S05]  /*a830*/  BSYNC B1 ;  /* 0x0000000000017941 */ /* 0x000fea0003800000 */
.L_x_228:
        /* <DEDUP_REMOVED lines=12> */
.L_x_231:
[----:B------:R-:W-:Y:S05]  /*a900*/  BSYNC B1 ;  /* 0x0000000000017941 */ /* 0x000fea0003800000 */
.L_x_230:
[----:B-----5:R-:W-:Y:S01]  /*a910*/  LOP3.LUT R2, R2, 0xff, RZ, 0xc0, !PT ;  /* 0x000000ff02027812 */ /* 0x020fe200078ec0ff */
[----:B------:R-:W-:Y:S01]  /*a920*/  BSSY B1, `(.L_x_232) ;  /* 0x000000b000017945 */ /* 0x000fe20003800000 */
[----:B------:R-:W-:Y:S02]  /*a930*/  ISETP.LT.OR P3, PT, R34, 0xc1, !P1 ;  /* 0x000000c12200780c */ /* 0x000fe40004f61670 */
[----:B------:R-:W-:-:S05]  /*a940*/  F2FP.F16.E4M3.UNPACK_B R2, R2 ;  /* 0x00000002ff02723e */ /* 0x000fca00020006ff */
[----:B------:R-:W-:-:S05]  /*a950*/  HADD2.F32 R2, -RZ, R2.H0_H0 ;  /* 0x20000002ff027230 */ /* 0x000fca0000004100 */
[----:B0-----:R-:W-:-:S04]  /*a960*/  FMUL R3, R2, UR28 ;  /* 0x0000001c02037c20 */ /* 0x001fc80008400000 */
[----:B------:R-:W-:Y:S01]  /*a970*/  FFMA R3, R0, UR27, R3 ;  /* 0x0000001b00037c23 */ /* 0x000fe20008000003 */
[----:B------:R-:W-:-:S04]  /*a980*/  PRMT R0, RZ, 0x7610, R0 ;  /* 0x00007610ff007816 */ /* 0x000fc80000000000 */
[----:B------:R-:W-:-:S05]  /*a990*/  F2FP.SATFINITE.E4M3.F32.PACK_AB_MERGE_C R3, RZ, R3, RZ ;  /* 0x00000003ff03723e */ /* 0x000fca00048070ff */
[----:B------:R0:W-:Y:S01]  /*a9a0*/  @!P2 STG.E.U8 desc[UR24][R24.64+0xc1], R3 ;  /* 0x0000c1031800a986 */ /* 0x0001e2000c101118 */
[----:B------:R-:W-:Y:S05]  /*a9b0*/  @P3 BRA `(.L_x_233) ;  /* 0x0000000000043947 */ /* 0x000fea0003800000 */
[----:B------:R0:W5:Y:S02]  /*a9c0*/  LDG.E.U8 R0, desc[UR24][R30.64+0xc0] ;  /* 0x0000c0181e007981 */ /* 0x000164000c1e1100 */
.L_x_233:
[----:B------:R-:W-:Y:S05]  /*a9d0*/  BSYNC B1 ;  /* 0x0000000000017941 */ /* 0x000fea0003800000 */
.L_x_232:
[----:B------:R-:W2:Y:S01]  /*a9e0*/  LDL.LU R2, [R1] ;  /* 0x0000000001027983 */ /* 0x000ea20000300800 */
[----:B-----5:R-:W-:Y:S01]  /*a9f0*/  LOP3.LUT R0, R0, 0xff, RZ, 0xc0, !PT ;  /* 0x000000ff00007812 */ /* 0x020fe200078ec0ff */
[----:B------:R-:W-:Y:S01]  /*aa00*/  BSSY B1, `(.L_x_234) ;  /* 0x000000b000017945 */ /* 0x000fe20003800000 */
[----:B------:R-:W-:Y:S02]  /*aa10*/  ISETP.LT.OR P2, PT, R34, 0xc2, !P1 ;  /* 0x000000c22200780c */ /* 0x000fe40004f41670 */
[----:B------:R-:W-:-:S05]  /*aa20*/  F2FP.F16.E4M3.UNPACK_B R0, R0 ;  /* 0x00000000ff00723e */ /* 0x000fca00020006ff */
[----:B------:R-:W-:-:S05]  /*aa30*/  HADD2.F32 R0, -RZ, R0.H0_H0 ;  /* 0x20000000ff007230 */ /* 0x000fca0000004100 */
[----:B------:R-:W-:-:S04]  /*aa40*/  FMUL R0, R0, UR28 ;  /* 0x0000001c00007c20 */ /* 0x000fc80008400000 */
[----:B--2---:R-:W-:-:S05]  /*aa50*/  FFMA R0, R2, UR27, R0 ;  /* 0x0000001b02007c23 */ /* 0x004fca0008000000 */
[----:B0-----:R-:W-:Y:S02]  /*aa60*/  F2FP.SATFINITE.E4M3.F32.PACK_AB_MERGE_C R3, RZ, R0, RZ ;  /* 0x00000000ff03723e */ /* 0x001fe400048070ff */
[----:B------:R-:W-:-:S03]  /*aa70*/  PRMT R0, RZ, 0x7610, R0 ;  /* 0x00007610ff007816 */ /* 0x000fc60000000000 */
[----:B------:R0:W-:Y:S01]  /*aa80*/  @!P3 STG.E.U8 desc[UR24][R26.64+0xc0], R3 ;  /* 0x0000c0031a00b986 */ /* 0x0001e2000c101118 */
[----:B------:R-:W-:Y:S05]  /*aa90*/  @P2 BRA `(.L_x_235) ;  /* 0x0000000000042947 */ /* 0x000fea0003800000 */
[----:B------:R2:W5:Y:S02]  /*aaa0*/  LDG.E.U8 R0, desc[UR24][R30.64+0xc1] ;  /* 0x0000c1181e007981 */ /* 0x000564000c1e1100 */
.L_x_235:
[----:B------:R-:W-:Y:S05]  /*aab0*/  BSYNC B1 ;  /* 0x0000000000017941 */ /* 0x000fea0003800000 */
.L_x_234:
[----:B------:R-:W3:Y:S01]  /*aac0*/  LDL.LU R2, [R1+0x4] ;  /* 0x0000040001027983 */ /* 0x000ee20000300800 */
[----:B-----5:R-:W-:Y:S01]  /*aad0*/  LOP3.LUT R0, R0, 0xff, RZ, 0xc0, !PT ;  /* 0x000000ff00007812 */ /* 0x020fe200078ec0ff */
[----:B------:R-:W-:Y:S01]  /*aae0*/  BSSY B1, `(.L_x_236) ;  /* 0x000000b000017945 */ /* 0x000fe20003800000 */
[----:B------:R-:W-:Y:S02]  /*aaf0*/  ISETP.LT.OR P3, PT, R34, 0xc9, !P0 ;  /* 0x000000c92200780c */ /* 0x000fe40004761670 */
[----:B------:R-:W-:-:S05]  /*ab00*/  F2FP.F16.E4M3.UNPACK_B R0, R0 ;  /* 0x00000000ff00723e */ /* 0x000fca00020006ff */
[----:B------:R-:W-:-:S05]  /*ab10*/  HADD2.F32 R0, -RZ, R0.H0_H0 ;  /* 0x20000000ff007230 */ /* 0x000fca0000004100 */
[----:B------:R-:W-:-:S04]  /*ab20*/  FMUL R0, R0, UR28 ;  /* 0x0000001c00007c20 */ /* 0x000fc80008400000 */
[----:B---3--:R-:W-:-:S05]  /*ab30*/  FFMA R0, R2, UR27, R0 ;  /* 0x0000001b02007c23 */ /* 0x008fca0008000000 */
[----:B0-----:R-:W-:Y:S02]  /*ab40*/  F2FP.SATFINITE.E4M3.F32.PACK_AB_MERGE_C R3, RZ, R0, RZ ;  /* 0x00000000ff03723e */ /* 0x001fe400048070ff */
[----:B------:R-:W-:-:S03]  /*ab50*/  PRMT R0, RZ, 0x7610, R0 ;  /* 0x00007610ff007816 */ /* 0x000fc60000000000 */
[----:B------:R0:W-:Y:S01]  /*ab60*/  @!P2 STG.E.U8 desc[UR24][R26.64+0xc1], R3 ;  /* 0x0000c1031a00a986 */ /* 0x0001e2000c101118 */
[----:B------:R-:W-:Y:S05]  /*ab70*/  @P3 BRA `(.L_x_237) ;  /* 0x0000000000043947 */ /* 0x000fea0003800000 */
[----:B------:R3:W5:Y:S02]  /*ab80*/  LDG.E.U8 R0, desc[UR24][R28.64+0xc8] ;  /* 0x0000c8181c007981 */ /* 0x000764000c1e1100 */
.L_x_237:
[----:B------:R-:W-:Y:S05]  /*ab90*/  BSYNC B1 ;  /* 0x0000000000017941 */ /* 0x000fea0003800000 */
.L_x_236:
[----:B------:R-:W2:Y:S01]  /*aba0*/  LDL.LU R2, [R1+0x8] ;  /* 0x0000080001027983 */ /* 0x000ea20000300800 */
        /* <DEDUP_REMOVED lines=12> */
.L_x_239:
[----:B------:R-:W-:Y:S05]  /*ac70*/  BSYNC B1 ;  /* 0x0000000000017941 */ /* 0x000fea0003800000 */
.L_x_238:
        /* <DEDUP_REMOVED lines=13> */
.L_x_241:
[----:B------:R-:W-:Y:S05]  /*ad50*/  BSYNC B1 ;  /* 0x0000000000017941 */ /* 0x000fea0003800000 */
.L_x_240:
        /* <DEDUP_REMOVED lines=13> */
.L_x_243:
[----:B------:R-:W-:Y:S05]  /*ae30*/  BSYNC B1 ;  /* 0x0000000000017941 */ /* 0x000fea0003800000 */
.L_x_242:
        /* <DEDUP_REMOVED lines=13> */
.L_x_245:
[----:B------:R-:W-:Y:S05]  /*af10*/  BSYNC B1 ;  /* 0x0000000000017941 */ /* 0x000fea0003800000 */
.L_x_244:
        /* <DEDUP_REMOVED lines=13> */
.L_x_247:
[----:B------:R-:W-:Y:S05]  /*aff0*/  BSYNC B1 ;  /* 0x0000000000017941 */ /* 0x000fea0003800000 */
.L_x_246:
        /* <DEDUP_REMOVED lines=13> */
.L_x_249:
[----:B------:R-:W-:Y:S05]  /*b0d0*/  BSYNC B1 ;  /* 0x0000000000017941 */ /* 0x000fea0003800000 */
.L_x_248:
        /* <DEDUP_REMOVED lines=13> */
.L_x_251:
[----:B------:R-:W-:Y:S05]  /*b1b0*/  BSYNC B1 ;  /* 0x0000000000017941 */ /* 0x000fea0003800000 */
.L_x_250:
        /* <DEDUP_REMOVED lines=13> */
.L_x_253:
[----:B------:R-:W-:Y:S05]  /*b290*/  BSYNC B1 ;  /* 0x0000000000017941 */ /* 0x000fea0003800000 */
.L_x_252:
        /* <DEDUP_REMOVED lines=13> */
.L_x_255:
[----:B------:R-:W-:Y:S05]  /*b370*/  BSYNC B1 ;  /* 0x0000000000017941 */ /* 0x000fea0003800000 */
.L_x_254:
        /* <DEDUP_REMOVED lines=13> */
.L_x_257:
[----:B------:R-:W-:Y:S05]  /*b450*/  BSYNC B1 ;  /* 0x0000000000017941 */ /* 0x000fea0003800000 */
.L_x_256:
        /* <DEDUP_REMOVED lines=13> */
.L_x_259:
[----:B------:R-:W-:Y:S05]  /*b530*/  BSYNC B1 ;  /* 0x0000000000017941 */ /* 0x000fea0003800000 */
.L_x_258:
        /* <DEDUP_REMOVED lines=13> */
.L_x_261:
[----:B------:R-:W-:Y:S05]  /*b610*/  BSYNC B1 ;  /* 0x0000000000017941 */ /* 0x000fea0003800000 */
.L_x_260:
        /* <DEDUP_REMOVED lines=13> */
.L_x_263:
[----:B------:R-:W-:Y:S05]  /*b6f0*/  BSYNC B1 ;  /* 0x0000000000017941 */ /* 0x000fea0003800000 */
.L_x_262:
        /* <DEDUP_REMOVED lines=13> */
.L_x_265:
[----:B------:R-:W-:Y:S05]  /*b7d0*/  BSYNC B1 ;  /* 0x0000000000017941 */ /* 0x000fea0003800000 */
.L_x_264:
        /* <DEDUP_REMOVED lines=13> */
.L_x_267:
[----:B------:R-:W-:Y:S05]  /*b8b0*/  BSYNC B1 ;  /* 0x0000000000017941 */ /* 0x000fea0003800000 */
.L_x_266:
        /* <DEDUP_REMOVED lines=13> */
.L_x_269:
[----:B------:R-:W-:Y:S05]  /*b990*/  BSYNC B1 ;  /* 0x0000000000017941 */ /* 0x000fea0003800000 */
.L_x_268:
        /* <DEDUP_REMOVED lines=13> */
.L_x_271:
[----:B------:R-:W-:Y:S05]  /*ba70*/  BSYNC B1 ;  /* 0x0000000000017941 */ /* 0x000fea0003800000 */
.L_x_270:
        /* <DEDUP_REMOVED lines=13> */
.L_x_273:
[----:B------:R-:W-:Y:S05]  /*bb50*/  BSYNC B1 ;  /* 0x0000000000017941 */ /* 0x000fea0003800000 */
.L_x_272:
        /* <DEDUP_REMOVED lines=13> */
.L_x_275:
[----:B------:R-:W-:Y:S05]  /*bc30*/  BSYNC B1 ;  /* 0x0000000000017941 */ /* 0x000fea0003800000 */
.L_x_274:
        /* <DEDUP_REMOVED lines=13> */
.L_x_277:
[----:B------:R-:W-:Y:S05]  /*bd10*/  BSYNC B1 ;  /* 0x0000000000017941 */ /* 0x000fea0003800000 */
.L_x_276:
        /* <DEDUP_REMOVED lines=13> */
.L_x_279:
[----:B------:R-:W-:Y:S05]  /*bdf0*/  BSYNC B1 ;  /* 0x0000000000017941 */ /* 0x000fea0003800000 */
.L_x_278:
        /* <DEDUP_REMOVED lines=13> */
.L_x_281:
[----:B------:R-:W-:Y:S05]  /*bed0*/  BSYNC B1 ;  /* 0x0000000000017941 */ /* 0x000fea0003800000 */
.L_x_280:
        /* <DEDUP_REMOVED lines=13> */
.L_x_283:
[----:B------:R-:W-:Y:S05]  /*bfb0*/  BSYNC B1 ;  /* 0x0000000000017941 */ /* 0x000fea0003800000 */
.L_x_282:
        /* <DEDUP_REMOVED lines=13> */
.L_x_285:
[----:B------:R-:W-:Y:S05]  /*c090*/  BSYNC B1 ;  /* 0x0000000000017941 */ /* 0x000fea0003800000 */
.L_x_284:
        /* <DEDUP_REMOVED lines=13> */
.L_x_287:
[----:B------:R-:W-:Y:S05]  /*c170*/  BSYNC B1 ;  /* 0x0000000000017941 */ /* 0x000fea0003800000 */
.L_x_286:
        /* <DEDUP_REMOVED lines=13> */
.L_x_289:
[----:B------:R-:W-:Y:S05]  /*c250*/  BSYNC B1 ;  /* 0x0000000000017941 */ /* 0x000fea0003800000 */
.L_x_288:
        /* <DEDUP_REMOVED lines=13> */
.L_x_291:
[----:B------:R-:W-:Y:S05]  /*c330*/  BSYNC B1 ;  /* 0x0000000000017941 */ /* 0x000fea0003800000 */
.L_x_290:
[----:B------:R-:W-:Y:S05]  /*c340*/  @P1 BRA `(.L_x_292) ;  /* 0x0000002000a41947 */ /* 0x000fea0003800000 */
[----:B------:R-:W2:Y:S01]  /*c350*/  LDL.LU R2, [R1+0x74] ;  /* 0x0000740001027983 */ /* 0x000ea20000300800 */
[----:B-----5:R-:W-:-:S04]  /*c360*/  LOP3.LUT R0, R0, 0xff, RZ, 0xc0, !PT ;  /* 0x000000ff00007812 */ /* 0x020fc800078ec0ff */
[----:B------:R-:W-:-:S05]  /*c370*/  F2FP.F16.E4M3.UNPACK_B R0, R0 ;  /* 0x00000000ff00723e */ /* 0x000fca00020006ff */
[----:B------:R-:W-:-:S05]  /*c380*/  HADD2.F32 R0, -RZ, R0.H0_H0 ;  /* 0x20000000ff007230 */ /* 0x000fca0000004100 */
[----:B------:R-:W-:-:S04]  /*c390*/  FMUL R0, R0, UR28 ;  /* 0x0000001c00007c20 */ /* 0x000fc80008400000 */
[----:B--2---:R-:W-:-:S05]  /*c3a0*/  FFMA R0, R2, UR27, R0 ;  /* 0x0000001b02007c23 */ /* 0x004fca0008000000 */
[----:B0-----:R-:W-:-:S05]  /*c3b0*/  F2FP.SATFINITE.E4M3.F32.PACK_AB_MERGE_C R3, RZ, R0, RZ ;  /* 0x00000000ff03723e */ /* 0x001fca00048070ff */
[----:B------:R0:W-:Y:S01]  /*c3c0*/  STG.E.U8 desc[UR24][R26.64+0xf9], R3 ;  /* 0x0000f9031a007986 */ /* 0x0001e2000c101118 */
[----:B------:R-:W-:Y:S05]  /*c3d0*/  BRA `(.L_x_292) ;  /* 0x0000002000807947 */ /* 0x000fea0003800000 */
.L_x_35:
[----:B------:R-:W-:Y:S01]  /*c3e0*/  ISETP.GE.AND P1, PT, R39, 0x1, PT ;  /* 0x000000012700780c */ /* 0x000fe20003f26270 */
[----:B------:R-:W-:Y:S01]  /*c3f0*/  FMUL R225, R225, UR27 ;  /* 0x0000001be1e17c20 */ /* 0x000fe20008400000 */
[----:B------:R-:W2:Y:S01]  /*c400*/  LDL.LU R227, [R1+0x14] ;  /* 0x0000140001e37983 */ /* 0x000ea20000300800 */
[----:B------:R-:W-:Y:S01]  /*c410*/  FMUL R226, R226, UR27 ;  /* 0x0000001be2e27c20 */ /* 0x000fe20008400000 */
[C---:B------:R-:W-:Y:S02]  /*c420*/  ISETP.LT.OR P3, PT, R34.reuse, 0x2, !P1 ;  /* 0x000000022200780c */ /* 0x040fe40004f61670 */
[----:B------:R-:W-:Y:S02]  /*c430*/  ISETP.LT.OR P2, PT, R34, 0x1, !P1 ;  /* 0x000000012200780c */ /* 0x000fe40004f41670 */
[----:B------:R-:W-:Y:S01]  /*c440*/  F2FP.SATFINITE.E4M3.F32.PACK_AB_MERGE_C R225, RZ, R225, RZ ;  /* 0x000000e1ffe1723e */ /* 0x000fe200048070ff */
[----:B------:R-:W-:Y:S01]  /*c450*/  FMUL R224, R224, UR27 ;  /* 0x0000001be0e07c20 */ /* 0x000fe20008400000 */
[----:B------:R-:W-:-:S02]  /*c460*/  F2FP.SATFINITE.E4M3.F32.PACK_AB_MERGE_C R29, RZ, R226, RZ ;  /* 0x000000e2ff1d723e */ /* 0x000fc400048070ff */
[----:B------:R-:W-:Y:S01]  /*c470*/  ISETP.GE.AND P0, PT, R39, 0x9, PT ;  /* 0x000000092700780c */ /* 0x000fe20003f06270 */
[----:B------:R-:W-:Y:S01]  /*c480*/  FMUL R222, R222, UR27 ;  /* 0x0000001bdede7c20 */ /* 0x000fe20008400000 */
[----:B------:R-:W3:Y:S01]  /*c490*/  LDL.LU R226, [R1+0x10] ;  /* 0x0000100001e27983 */ /* 0x000ee20000300800 */
[C---:B------:R-:W-:Y:S02]  /*c4a0*/  ISETP.LT.OR P6, PT, R34.reuse, 0xa, !P1 ;  /* 0x0000000a2200780c */ /* 0x040fe40004fc1670 */
[C---:B------:R-:W-:Y:S01]  /*c4b0*/  ISETP.LT.OR P4, PT, R34.reuse, 0x2, !P0 ;  /* 0x000000022200780c */ /* 0x040fe20004781670 */
[----:B------:R0:W-:Y:S01]  /*c4c0*/  @!P3 STG.E.U8 desc[UR24][R24.64+0x1], R225 ;  /* 0x000001e11800b986 */ /* 0x0001e2000c101118 */
[----:B------:R-:W-:Y:S01]  /*c4d0*/  ISETP.LT.OR P3, PT, R34, 0x1, !P0 ;  /* 0x000000012200780c */ /* 0x000fe20004761670 */
[----:B------:R-:W-:Y:S02]  /*c4e0*/  FMUL R223, R223, UR27 ;  /* 0x0000001bdfdf7c20 */ /* 0x000fe40008400000 */
[----:B------:R4:W-:Y:S01]  /*c4f0*/  @!P2 STG.E.U8 desc[UR24][R24.64], R29 ;  /* 0x0000001d1800a986 */ /* 0x0009e2000c101118 */
[----:B------:R-:W-:Y:S01]  /*c500*/  F2FP.SATFINITE.E4M3.F32.PACK_AB_MERGE_C R31, RZ, R222, RZ ;  /* 0x000000deff1f723e */ /* 0x000fe200048070ff */
[----:B------:R-:W-:-:S02]  /*c510*/  FMUL R221, R221, UR27 ;  /* 0x0000001bdddd7c20 */ /* 0x000fc40008400000 */
[----:B0-----:R-:W2:Y:S01]  /*c520*/  LDL.LU R225, [R1+0xc] ;  /* 0x00000c0001e17983 */ /* 0x001ea20000300800 */
[C---:B------:R-:W-:Y:S02]  /*c530*/  ISETP.LT.OR P5, PT, R34.reuse, 0x9, !P1 ;  /* 0x000000092200780c */ /* 0x040fe40004fa1670 */
[----:B----4-:R-:W-:Y:S02]  /*c540*/  F2FP.SATFINITE.E4M3.F32.PACK_AB_MERGE_C R29, RZ, R224, RZ ;  /* 0x000000e0ff1d723e */ /* 0x010fe400048070ff */
[----:B------:R-:W4:Y:S01]  /*c550*/  LDL.LU R224, [R1+0x8] ;  /* 0x0000080001e07983 */ /* 0x000f220000300800 */
[----:B------:R-:W-:Y:S02]  /*c560*/  F2FP.SATFINITE.E4M3.F32.PACK_AB_MERGE_C R223, RZ, R223, RZ ;  /* 0x000000dfffdf723e */ /* 0x000fe400048070ff */
[----:B------:R-:W-:Y:S01]  /*c570*/  ISETP.LT.OR P2, PT, R34, 0x9, !P0 ;  /* 0x000000092200780c */ /* 0x000fe20004741670 */
[----:B------:R-:W3:Y:S01]  /*c580*/  LDL.LU R222, [R1] ;  /* 0x0000000001de7983 */ /* 0x000ee20000300800 */
[----:B------:R-:W-:-:S03]  /*c590*/  F2FP.SATFINITE.E4M3.F32.PACK_AB_MERGE_C R221, RZ, R221, RZ ;  /* 0x000000ddffdd723e */ /* 0x000fc600048070ff */
[----:B------:R-:W-:Y:S04]  /*c5a0*/  @!P3 STG.E.U8 desc[UR24][R26.64], R29 ;  /* 0x0000001d1a00b986 */ /* 0x000fe8000c101118 */
[----:B------:R-:W-:Y:S04]  /*c5b0*/  @!P4 STG.E.U8 desc[UR24][R26.64+0x1], R223 ;  /* 0x000001df1a00c986 */ /* 0x000fe8000c101118 */
[----:B------:R0:W-:Y:S04]  /*c5c0*/  @!P6 STG.E.U8 desc[UR24][R24.64+0x9], R221 ;  /* 0x000009dd1800e986 */ /* 0x0001e8000c101118 */
[----:B0-----:R-:W2:Y:S01]  /*c5d0*/  LDL.LU R221, [R1+0x4] ;  /* 0x0000040001dd7983 */ /* 0x001ea20000300800 */
[----:B------:R-:W-:-:S05]  /*c5e0*/  FMUL R220, R220, UR27 ;  /* 0x0000001bdcdc7c20 */ /* 0x000fca0008400000 */
[----:B------:R-:W-:Y:S01]  /*c5f0*/  F2FP.SATFINITE.E4M3.F32.PACK_AB_MERGE_C R33, RZ, R220, RZ ;  /* 0x000000dcff21723e */ /* 0x000fe200048070ff */
[----:B------:R0:W-:Y:S01]  /*c600*/  @!P5 STG.E.U8 desc[UR24][R24.64+0x8], R31 ;  /* 0x0000081f1800d986 */ /* 0x0001e2000c101118 */
[C---:B------:R-:W-:Y:S02]  /*c610*/  ISETP.LT.OR P3, PT, R34.reuse, 0xa, !P0 ;  /* 0x0000000a2200780c */ /* 0x040fe40004761670 */
[C---:B------:R-:W-:Y:S01]  /*c620*/  ISETP.LT.OR P4, PT, R34.reuse, 0x12, !P1 ;  /* 0x000000122200780c */ /* 0x040fe20004f81670 */
[----:B------:R-:W-:Y:S01]  /*c630*/  @!P2 STG.E.U8 desc[UR24][R26.64+0x8], R33 ;  /* 0x000008211a00a986 */ /* 0x000fe2000c101118 */
[C---:B------:R-:W-:Y:S01]  /*c640*/  ISETP.LT.OR P2, PT, R34.reuse, 0x11, !P1 ;  /* 0x000000112200780c */ /* 0x040fe20004f41670 */
[----:B------:R-:W-:Y:S01]  /*c650*/  FMUL R219, R219, UR27 ;  /* 0x0000001bdbdb7c20 */ /* 0x000fe20008400000 */
[----:B------:R-:W-:Y:S01]  /*c660*/  ISETP.LT.OR P5, PT, R34, 0x11, !P0 ;  /* 0x000000112200780c */ /* 0x000fe200047a1670 */
[----:B------:R-:W-:Y:S01]  /*c670*/  FMUL R218, R218, UR27 ;  /* 0x0000001bdada7c20 */ /* 0x000fe20008400000 */
[----:B------:R-:W-:Y:S01]  /*c680*/  ISETP.LT.OR P6, PT, R34, 0x12, !P0 ;  /* 0x000000122200780c */ /* 0x000fe200047c1670 */
[----:B------:R-:W-:Y:S01]  /*c690*/  FMUL R217, R217, UR27 ;  /* 0x0000001bd9d97c20 */ /* 0x000fe20008400000 */
[----:B------:R-:W-:Y:S01]  /*c6a0*/  FMUL R216, R216, UR27 ;  /* 0x0000001bd8d87c20 */ /* 0x000fe20008400000 */
[----:B------:R-:W-:Y:S01]  /*c6b0*/  FMUL R215, R215, UR27 ;  /* 0x0000001bd7d77c20 */ /* 0x000fe20008400000 */
[----:B------:R-:W-:Y:S01]  /*c6c0*/  F2FP.SATFINITE.E4M3.F32.PACK_AB_MERGE_C R219, RZ, R219, RZ ;  /* 0x000000dbffdb723e */ /* 0x000fe200048070ff */
[----:B------:R-:W-:Y:S01]  /*c6d0*/  FMUL R214, R214, UR27 ;  /* 0x0000001bd6d67c20 */ /* 0x000fe20008400000 */
[----:B------:R-:W-:Y:S01]  /*c6e0*/  F2FP.SATFINITE.E4M3.F32.PACK_AB_MERGE_C R29, RZ, R218, RZ ;  /* 0x000000daff1d723e */ /* 0x000fe200048070ff */
[----:B------:R-:W-:Y:S01]  /*c6f0*/  FMUL R213, R213, UR27 ;  /* 0x0000001bd5d57c20 */ /* 0x000fe20008400000 */
[----:B------:R-:W-:Y:S01]  /*c700*/  F2FP.SATFINITE.E4M3.F32.PACK_AB_MERGE_C R217, RZ, R217, RZ ;  /* 0x000000d9ffd9723e */ /* 0x000fe200048070ff */
[----:B------:R-:W-:Y:S01]  /*c710*/  FMUL R212, R212, UR27 ;  /* 0x0000001bd4d47c20 */ /* 0x000fe20008400000 */
[----:B0-----:R-:W-:Y:S01]  /*c720*/  F2FP.SATFINITE.E4M3.F32.PACK_AB_MERGE_C R31, RZ, R216, RZ ;  /* 0x000000d8ff1f723e */ /* 0x001fe200048070ff */
[----:B------:R-:W-:Y:S01]  /*c730*/  FMUL R211, R211, UR27 ;  /* 0x0000001bd3d37c20 */ /* 0x000fe20008400000 */
[----:B------:R-:W-:Y:S01]  /*c740*/  F2FP.SATFINITE.E4M3.F32.PACK_AB_MERGE_C R215, RZ, R215, RZ ;  /* 0x000000d7ffd7723e */ /* 0x000fe200048070ff */
[----:B------:R-:W-:Y:S01]  /*c750*/  @!P3 STG.E.U8 desc[UR24][R26.64+0x9], R219 ;  /* 0x000009db1a00b986 */ /* 0x000fe2000c101118 */
[----:B------:R-:W-:-:S03]  /*c760*/  ISETP.LT.OR P3, PT, R34, 0x19, !P1 ;  /* 0x000000192200780c */ /* 0x000fc60004f61670 */
[----:B------:R0:W-:Y:S01]  /*c770*/  @!P2 STG.E.U8 desc[UR24][R24.64+0x10], R29 ;  /* 0x0000101d1800a986 */ /* 0x0001e2000c101118 */
[----:B------:R-:W-:-:S03]  /*c780*/  ISETP.LT.OR P2, PT, R34, 0x21, !P1 ;  /* 0x000000212200780c */ /* 0x000fc60004f41670 */
[----:B------:R-:W-:Y:S01]  /*c790*/  @!P4 STG.E.U8 desc[UR24][R24.64+0x11], R217 ;  /* 0x000011d91800c986 */ /* 0x000fe2000c101118 */
[----:B------:R-:W-:-:S03]  /*c7a0*/  ISETP.LT.OR P4, PT, R34, 0x1a, !P1 ;  /* 0x0000001a2200780c */ /* 0x000fc60004f81670 */
[----:B------:R1:W-:Y:S01]  /*c7b0*/  @!P5 STG.E.U8 desc[UR24][R26.64+0x10], R31 ;  /* 0x0000101f1a00d986 */ /* 0x0003e2000c101118 */
[----:B------:R-:W-:-:S03]  /*c7c0*/  ISETP.LT.OR P5, PT, R34, 0x19, !P0 ;  /* 0x000000192200780c */ /* 0x000fc600047a1670 */
[----:B------:R-:W-:Y:S01]  /*c7d0*/  @!P6 STG.E.U8 desc[UR24][R26.64+0x11], R215 ;  /* 0x000011d71a00e986 */ /* 0x000fe2000c101118 */
[----:B------:R-:W-:Y:S01]  /*c7e0*/  ISETP.LT.OR P6, PT, R34, 0x1a, !P0 ;  /* 0x0000001a2200780c */ /* 0x000fe200047c1670 */
[----:B------:R-:W-:Y:S01]  /*c7f0*/  FMUL R210, R210, UR27 ;  /* 0x0000001bd2d27c20 */ /* 0x000fe20008400000 */
[----:B0-----:R-:W-:Y:S01]  /*c800*/  F2FP.SATFINITE.E4M3.F32.PACK_AB_MERGE_C R29, RZ, R214, RZ ;  /* 0x000000d6ff1d723e */ /* 0x001fe200048070ff */
[----:B------:R-:W-:Y:S01]  /*c810*/  FMUL R209, R209, UR27 ;  /* 0x0000001bd1d17c20 */ /* 0x000fe20008400000 */
[----:B------:R-:W-:Y:S01]  /*c820*/  F2FP.SATFINITE.E4M3.F32.PACK_AB_MERGE_C R213, RZ, R213, RZ ;  /* 0x000000d5ffd5723e */ /* 0x000fe200048070ff */
[----:B------:R-:W-:Y:S01]  /*c830*/  FMUL R208, R208, UR27 ;  /* 0x0000001bd0d07c20 */ /* 0x000fe20008400000 */
[----:B------:R-:W-:Y:S01]  /*c840*/  F2FP.SATFINITE.E4M3.F32.PACK_AB_MERGE_C R211, RZ, R211, RZ ;  /* 0x000000d3ffd3723e */ /* 0x000fe200048070ff */
[----:B------:R-:W-:Y:S01]  /*c850*/  FMUL R207, R207, UR27 ;  /* 0x0000001bcfcf7c20 */ /* 0x000fe20008400000 */
[----:B-1----:R-:W-:Y:S01]  /*c860*/  F2FP.SATFINITE.E4M3.F32.PACK_AB_MERGE_C R31, RZ, R212, RZ ;  /* 0x000000d4ff1f723e */ /* 0x002fe200048070ff */
[----:B------:R-:W-:Y:S01]  /*c870*/  FMUL R206, R206, UR27 ;  /* 0x0000001bcece7c20 */ /* 0x000fe20008400000 */
[----:B------:R-:W-:Y:S01]  /*c880*/  F2FP.SATFINITE.E4M3.F32.PACK_AB_MERGE_C R33, RZ, R210, RZ ;  /* 0x000000d2ff21723e */ /* 0x000fe200048070ff */
[----:B------:R0:W-:Y:S01]  /*c890*/  @!P3 STG.E.U8 desc[UR24][R24.64+0x18], R29 ;  /* 0x0000181d1800b986 */ /* 0x0001e2000c101118 */
[----:B------:R-:W-:-:S03]  /*c8a0*/  ISETP.LT.OR P3, PT, R34, 0x22, !P1 ;  /* 0x000000222200780c */ /* 0x000fc60004f61670 */
[----:B------:R-:W-:Y:S01]  /*c8b0*/  @!P4 STG.E.U8 desc[UR24][R24.64+0x19], R213 ;  /* 0x000019d51800c986 */ /* 0x000fe2000c101118 */
[----:B------:R-:W-:-:S03]  /*c8c0*/  ISETP.LT.OR P4, PT, R34, 0x22, !P0 ;  /* 0x000000222200780c */ /* 0x000fc60004781670 */
[----:B------:R1:W-:Y:S01]  /*c8d0*/  @!P5 STG.E.U8 desc[UR24][R26.64+0x18], R31 ;  /* 0x0000181f1a00d986 */ /* 0x0003e2000c101118 */
[----:B------:R-:W-:-:S03]  /*c8e0*/  ISETP.LT.OR P5, PT, R34, 0x29, !P1 ;  /* 0x000000292200780c */ /* 0x000fc60004fa1670 */
[----:B------:R-:W-:Y:S01]  /*c8f0*/  @!P6 STG.E.U8 desc[UR24][R26.64+0x19], R211 ;  /* 0x000019d31a00e986 */ /* 0x000fe2000c101118 */
[----:B------:R-:W-:-:S03]  /*c900*/  ISETP.LT.OR P6, PT, R34, 0x2a, !P1 ;  /* 0x0000002a2200780c */ /* 0x000fc60004fc1670 */
[----:B------:R-:W-:Y:S01]  /*c910*/  @!P2 STG.E.U8 desc[UR24][R24.64+0x20], R33 ;  /* 0x000020211800a986 */ /* 0x000fe2000c101118 */
[----:B------:R-:W-:Y:S01]  /*c920*/  ISETP.LT.OR P2, PT, R34, 0x21, !P0 ;  /* 0x000000212200780c */ /* 0x000fe20004741670 */
[----:B------:R-:W-:Y:S01]  /*c930*/  FMUL R205, R205, UR27 ;  /* 0x0000001bcdcd7c20 */ /* 0x000fe20008400000 */
[----:B------:R-:W-:Y:S01]  /*c940*/  F2FP.SATFINITE.E4M3.F32.PACK_AB_MERGE_C R209, RZ, R209, RZ ;  /* 0x000000d1ffd1723e */ /* 0x000fe200048070ff */
[----:B------:R-:W-:Y:S01]  /*c950*/  FMUL R204, R204, UR27 ;  /* 0x0000001bcccc7c20 */ /* 0x000fe20008400000 */
[----:B0-----:R-:W-:Y:S01]  /*c960*/  F2FP.SATFINITE.E4M3.F32.PACK_AB_MERGE_C R29, RZ, R208, RZ ;  /* 0x000000d0ff1d723e */ /* 0x001fe200048070ff */
[----:B------:R-:W-:Y:S01]  /*c970*/  FMUL R203, R203, UR27 ;  /* 0x0000001bcbcb7c20 */ /* 0x000fe20008400000 */
[----:B------:R-:W-:Y:S01]  /*c980*/  F2FP.SATFINITE.E4M3.F32.PACK_AB_MERGE_C R207, RZ, R207, RZ ;  /* 0x000000cfffcf723e */ /* 0x000fe200048070ff */
[----:B------:R-:W-:Y:S01]  /*c990*/  FMUL R202, R202, UR27 ;  /* 0x0000001bcaca7c20 */ /* 0x000fe20008400000 */
[----:B-1----:R-:W-:Y:S01]  /*c9a0*/  F2FP.SATFINITE.E4M3.F32.PACK_AB_MERGE_C R31, RZ, R206, RZ ;  /* 0x000000ceff1f723e */ /* 0x002fe200048070ff */
        /* <DEDUP_REMOVED lines=233> */
[----:B------:R-:W-:Y:S01]  /*d840*/  F2FP.SATFINITE.E4M3.F32.PACK_AB_MERGE_C R21, RZ, R21, RZ ;  /* 0x00000015ff15723e */ /* 0x000fe200048070ff */
[----:B------:R-:W-:Y:S01]  /*d850*/  FMUL R16, R16, UR27 ;  /* 0x0000001b10107c20 */ /* 0x000fe20008400000 */
[----:B------:R-:W-:Y:S01]  /*d860*/  F2FP.SATFINITE.E4M3.F32.PACK_AB_MERGE_C R19, RZ, R19, RZ ;  /* 0x00000013ff13723e */ /* 0x000fe200048070ff */
[----:B------:R-:W-:Y:S01]  /*d870*/  FMUL R15, R15, UR27 ;  /* 0x0000001b0f0f7c20 */ /* 0x000fe20008400000 */
[----:B0-----:R-:W-:Y:S01]  /*d880*/  F2FP.SATFINITE.E4M3.F32.PACK_AB_MERGE_C R29, RZ, R18, RZ ;  /* 0x00000012ff1d723e */ /* 0x001fe200048070ff */
[----:B------:R-:W-:Y:S01]  /*d890*/  FMUL R14, R14, UR27 ;  /* 0x0000001b0e0e7c20 */ /* 0x000fe20008400000 */
[----:B-1----:R-:W-:Y:S01]  /*d8a0*/  F2FP.SATFINITE.E4M3.F32.PACK_AB_MERGE_C R23, RZ, R20, RZ ;  /* 0x00000014ff17723e */ /* 0x002fe200048070ff */
[----:B------:R-:W-:Y:S01]  /*d8b0*/  @!P3 STG.E.U8 desc[UR24][R24.64+0x99], R21 ;  /* 0x000099151800b986 */ /* 0x000fe2000c101118 */
[----:B------:R-:W-:-:S02]  /*d8c0*/  F2FP.SATFINITE.E4M3.F32.PACK_AB_MERGE_C R17, RZ, R17, RZ ;  /* 0x00000011ff11723e */ /* 0x000fc400048070ff */
[C---:B------:R-:W-:Y:S01]  /*d8d0*/  ISETP.LT.OR P3, PT, R34.reuse, 0xa1, !P0 ;  /* 0x000000a12200780c */ /* 0x040fe20004761670 */
[----:B------:R0:W-:Y:S01]  /*d8e0*/  @!P4 STG.E.U8 desc[UR24][R26.64+0x99], R19 ;  /* 0x000099131a00c986 */ /* 0x0001e2000c101118 */
[----:B------:R-:W-:-:S03]  /*d8f0*/  ISETP.LT.OR P4, PT, R34, 0xa2, !P0 ;  /* 0x000000a22200780c */ /* 0x000fc60004781670 */
[----:B------:R-:W-:Y:S01]  /*d900*/  @!P2 STG.E.U8 desc[UR24][R26.64+0x98], R23 ;  /* 0x000098171a00a986 */ /* 0x000fe2000c101118 */
[----:B------:R-:W-:-:S03]  /*d910*/  ISETP.LT.OR P2, PT, R34, 0xa9, !P0 ;  /* 0x000000a92200780c */ /* 0x000fc60004741670 */
[----:B------:R-:W-:Y:S01]  /*d920*/  @!P5 STG.E.U8 desc[UR24][R24.64+0xa0], R29 ;  /* 0x0000a01d1800d986 */ /* 0x000fe2000c101118 */
[----:B------:R-:W-:-:S03]  /*d930*/  ISETP.LT.OR P5, PT, R34, 0xa9, !P1 ;  /* 0x000000a92200780c */ /* 0x000fc60004fa1670 */
[----:B------:R1:W-:Y:S01]  /*d940*/  @!P6 STG.E.U8 desc[UR24][R24.64+0xa1], R17 ;  /* 0x0000a1111800e986 */ /* 0x0003e2000c101118 */
[----:B------:R-:W-:Y:S01]  /*d950*/  ISETP.LT.OR P6, PT, R34, 0xaa, !P1 ;  /* 0x000000aa2200780c */ /* 0x000fe20004fc1670 */
[----:B------:R-:W-:Y:S01]  /*d960*/  FMUL R13, R13, UR27 ;  /* 0x0000001b0d0d7c20 */ /* 0x000fe20008400000 */
[----:B0-----:R-:W-:Y:S01]  /*d970*/  F2FP.SATFINITE.E4M3.F32.PACK_AB_MERGE_C R19, RZ, R16, RZ ;  /* 0x00000010ff13723e */ /* 0x001fe200048070ff */
[----:B------:R-:W-:Y:S01]  /*d980*/  FMUL R12, R12, UR27 ;  /* 0x0000001b0c0c7c20 */ /* 0x000fe20008400000 */
[----:B------:R-:W-:Y:S01]  /*d990*/  F2FP.SATFINITE.E4M3.F32.PACK_AB_MERGE_C R15, RZ, R15, RZ ;  /* 0x0000000fff0f723e */ /* 0x000fe200048070ff */
[----:B------:R-:W-:Y:S01]  /*d9a0*/  FMUL R11, R11, UR27 ;  /* 0x0000001b0b0b7c20 */ /* 0x000fe20008400000 */
[----:B------:R-:W-:Y:S01]  /*d9b0*/  F2FP.SATFINITE.E4M3.F32.PACK_AB_MERGE_C R13, RZ, R13, RZ ;  /* 0x0000000dff0d723e */ /* 0x000fe200048070ff */
[----:B------:R-:W-:Y:S01]  /*d9c0*/  @!P3 STG.E.U8 desc[UR24][R26.64+0xa0], R19 ;  /* 0x0000a0131a00b986 */ /* 0x000fe2000c101118 */
[----:B------:R-:W-:Y:S02]  /*d9d0*/  F2FP.SATFINITE.E4M3.F32.PACK_AB_MERGE_C R21, RZ, R12, RZ ;  /* 0x0000000cff15723e */ /* 0x000fe400048070ff */
[----:B-1----:R-:W-:Y:S01]  /*d9e0*/  F2FP.SATFINITE.E4M3.F32.PACK_AB_MERGE_C R17, RZ, R14, RZ ;  /* 0x0000000eff11723e */ /* 0x002fe200048070ff */
[----:B------:R-:W-:Y:S01]  /*d9f0*/  @!P4 STG.E.U8 desc[UR24][R26.64+0xa1], R15 ;  /* 0x0000a10f1a00c986 */ /* 0x000fe2000c101118 */
[----:B------:R-:W-:-:S02]  /*da00*/  ISETP.LT.OR P3, PT, R34, 0xaa, !P0 ;  /* 0x000000aa2200780c */ /* 0x000fc40004761670 */
[----:B------:R-:W-:Y:S01]  /*da10*/  ISETP.LT.OR P4, PT, R34, 0xb2, !P1 ;  /* 0x000000b22200780c */ /* 0x000fe20004f81670 */
[----:B------:R-:W-:Y:S01]  /*da20*/  @!P5 STG.E.U8 desc[UR24][R24.64+0xa8], R17 ;  /* 0x0000a8111800d986 */ /* 0x000fe2000c101118 */
[----:B------:R-:W-:-:S03]  /*da30*/  FMUL R9, R9, UR27 ;  /* 0x0000001b09097c20 */ /* 0x000fc60008400000 */
[----:B------:R0:W-:Y:S01]  /*da40*/  @!P6 STG.E.U8 desc[UR24][R24.64+0xa9], R13 ;  /* 0x0000a90d1800e986 */ /* 0x0001e2000c101118 */
[----:B------:R-:W-:-:S03]  /*da50*/  ISETP.LT.OR P5, PT, R34, 0xb1, !P0 ;  /* 0x000000b12200780c */ /* 0x000fc600047a1670 */
[----:B------:R-:W-:Y:S01]  /*da60*/  @!P2 STG.E.U8 desc[UR24][R26.64+0xa8], R21 ;  /* 0x0000a8151a00a986 */ /* 0x000fe2000c101118 */
[C---:B------:R-:W-:Y:S02]  /*da70*/  ISETP.LT.OR P2, PT, R34.reuse, 0xb1, !P1 ;  /* 0x000000b12200780c */ /* 0x040fe40004f41670 */
[----:B------:R-:W-:Y:S01]  /*da80*/  ISETP.LT.OR P6, PT, R34, 0xb2, !P0 ;  /* 0x000000b22200780c */ /* 0x000fe200047c1670 */
[----:B------:R-:W-:Y:S01]  /*da90*/  FMUL R10, R10, UR27 ;  /* 0x0000001b0a0a7c20 */ /* 0x000fe20008400000 */
[----:B------:R-:W-:Y:S01]  /*daa0*/  F2FP.SATFINITE.E4M3.F32.PACK_AB_MERGE_C R11, RZ, R11, RZ ;  /* 0x0000000bff0b723e */ /* 0x000fe200048070ff */
[----:B------:R-:W-:Y:S01]  /*dab0*/  FMUL R8, R8, UR27 ;  /* 0x0000001b08087c20 */ /* 0x000fe20008400000 */
[----:B------:R-:W-:Y:S01]  /*dac0*/  FMUL R7, R7, UR27 ;  /* 0x0000001b07077c20 */ /* 0x000fe20008400000 */
[----:B------:R-:W-:Y:S01]  /*dad0*/  F2FP.SATFINITE.E4M3.F32.PACK_AB_MERGE_C R9, RZ, R9, RZ ;  /* 0x00000009ff09723e */ /* 0x000fe200048070ff */
[----:B-----5:R-:W-:Y:S01]  /*dae0*/  FMUL R5, R5, UR27 ;  /* 0x0000001b05057c20 */ /* 0x020fe20008400000 */
[----:B0-----:R-:W-:Y:S01]  /*daf0*/  F2FP.SATFINITE.E4M3.F32.PACK_AB_MERGE_C R13, RZ, R10, RZ ;  /* 0x0000000aff0d723e */ /* 0x001fe200048070ff */
[----:B------:R-:W-:Y:S01]  /*db00*/  @!P3 STG.E.U8 desc[UR24][R26.64+0xa9], R11 ;  /* 0x0000a90b1a00b986 */ /* 0x000fe2000c101118 */
[----:B------:R-:W-:-:S02]  /*db10*/  F2FP.SATFINITE.E4M3.F32.PACK_AB_MERGE_C R15, RZ, R8, RZ ;  /* 0x00000008ff0f723e */ /* 0x000fc400048070ff */
[----:B------:R-:W-:Y:S01]  /*db20*/  F2FP.SATFINITE.E4M3.F32.PACK_AB_MERGE_C R7, RZ, R7, RZ ;  /* 0x00000007ff07723e */ /* 0x000fe200048070ff */
[----:B------:R-:W-:Y:S01]  /*db30*/  @!P4 STG.E.U8 desc[UR24][R24.64+0xb1], R9 ;  /* 0x0000b1091800c986 */ /* 0x000fe2000c101118 */
[----:B------:R-:W-:Y:S01]  /*db40*/  ISETP.LT.OR P4, PT, R34, 0xba, !P1 ;  /* 0x000000ba2200780c */ /* 0x000fe20004f81670 */
[----:B------:R-:W-:Y:S01]  /*db50*/  FMUL R2, R2, UR27 ;  /* 0x0000001b02027c20 */ /* 0x000fe20008400000 */
[C---:B------:R-:W-:Y:S01]  /*db60*/  ISETP.LT.OR P3, PT, R34.reuse, 0xb9, !P1 ;  /* 0x000000b92200780c */ /* 0x040fe20004f61670 */
[----:B------:R0:W-:Y:S01]  /*db70*/  @!P2 STG.E.U8 desc[UR24][R24.64+0xb0], R13 ;  /* 0x0000b00d1800a986 */ /* 0x0001e2000c101118 */
[----:B------:R-:W-:-:S03]  /*db80*/  ISETP.LT.OR P2, PT, R34, 0xc1, !P1 ;  /* 0x000000c12200780c */ /* 0x000fc60004f41670 */
[----:B------:R-:W-:Y:S01]  /*db90*/  @!P5 STG.E.U8 desc[UR24][R26.64+0xb0], R15 ;  /* 0x0000b00f1a00d986 */ /* 0x000fe2000c101118 */
[----:B------:R-:W-:-:S03]  /*dba0*/  ISETP.LT.OR P5, PT, R34, 0xb9, !P0 ;  /* 0x000000b92200780c */ /* 0x000fc600047a1670 */
[----:B------:R1:W-:Y:S01]  /*dbb0*/  @!P6 STG.E.U8 desc[UR24][R26.64+0xb1], R7 ;  /* 0x0000b1071a00e986 */ /* 0x0003e2000c101118 */
[----:B------:R-:W-:Y:S01]  /*dbc0*/  ISETP.LT.OR P6, PT, R34, 0xba, !P0 ;  /* 0x000000ba2200780c */ /* 0x000fe200047c1670 */
[----:B------:R-:W-:Y:S01]  /*dbd0*/  FMUL R6, R6, UR27 ;  /* 0x0000001b06067c20 */ /* 0x000fe20008400000 */
[----:B------:R-:W-:Y:S01]  /*dbe0*/  FMUL R4, R4, UR27 ;  /* 0x0000001b04047c20 */ /* 0x000fe20008400000 */
[----:B------:R-:W-:Y:S01]  /*dbf0*/  FMUL R3, R3, UR27 ;  /* 0x0000001b03037c20 */ /* 0x000fe20008400000 */
[----:B------:R-:W-:Y:S01]  /*dc00*/  F2FP.SATFINITE.E4M3.F32.PACK_AB_MERGE_C R5, RZ, R5, RZ ;  /* 0x00000005ff05723e */ /* 0x000fe200048070ff */
[----:B------:R-:W2:Y:S01]  /*dc10*/  LDL.LU R220, [R1+0x18] ;  /* 0x0000180001dc7983 */ /* 0x000ea20000300800 */
[----:B0-----:R-:W-:Y:S01]  /*dc20*/  F2FP.SATFINITE.E4M3.F32.PACK_AB_MERGE_C R13, RZ, R2, RZ ;  /* 0x00000002ff0d723e */ /* 0x001fe200048070ff */
[----:B------:R-:W-:Y:S01]  /*dc30*/  FMUL R0, R0, UR27 ;  /* 0x0000001b00007c20 */ /* 0x000fe20008400000 */
[----:B---3--:R-:W-:Y:S01]  /*dc40*/  FMUL R2, R222, UR27 ;  /* 0x0000001bde027c20 */ /* 0x008fe20008400000 */
[----:B------:R-:W3:Y:S01]  /*dc50*/  LDL.LU R223, [R1+0x1c] ;  /* 0x00001c0001df7983 */ /* 0x000ee20000300800 */
[----:B------:R-:W-:-:S03]  /*dc60*/  F2FP.SATFINITE.E4M3.F32.PACK_AB_MERGE_C R9, RZ, R6, RZ ;  /* 0x00000006ff09723e */ /* 0x000fc600048070ff */
[----:B------:R-:W3:Y:S01]  /*dc70*/  LDL.LU R222, [R1+0x20] ;  /* 0x0000200001de7983 */ /* 0x000ee20000300800 */
[----:B-1----:R-:W-:Y:S02]  /*dc80*/  F2FP.SATFINITE.E4M3.F32.PACK_AB_MERGE_C R7, RZ, R4, RZ ;  /* 0x00000004ff07723e */ /* 0x002fe400048070ff */
[----:B------:R-:W-:Y:S01]  /*dc90*/  F2FP.SATFINITE.E4M3.F32.PACK_AB_MERGE_C R11, RZ, R3, RZ ;  /* 0x00000003ff0b723e */ /* 0x000fe200048070ff */
[----:B------:R0:W-:Y:S01]  /*dca0*/  @!P4 STG.E.U8 desc[UR24][R24.64+0xb9], R5 ;  /* 0x0000b9051800c986 */ /* 0x0001e2000c101118 */
[----:B----4-:R-:W-:-:S03]  /*dcb0*/  FMUL R4, R224, UR27 ;  /* 0x0000001be0047c20 */ /* 0x010fc60008400000 */
[----:B------:R-:W4:Y:S01]  /*dcc0*/  LDL.LU R224, [R1+0x24] ;  /* 0x0000240001e07983 */ /* 0x000f220000300800 */
[----:B--2---:R-:W-:-:S03]  /*dcd0*/  FMUL R3, R221, UR27 ;  /* 0x0000001bdd037c20 */ /* 0x004fc60008400000 */
[----:B------:R-:W-:Y:S01]  /*dce0*/  @!P3 STG.E.U8 desc[UR24][R24.64+0xb8], R9 ;  /* 0x0000b8091800b986 */ /* 0x000fe2000c101118 */
[----:B0-----:R-:W-:Y:S01]  /*dcf0*/  F2FP.SATFINITE.E4M3.F32.PACK_AB_MERGE_C R5, RZ, R0, RZ ;  /* 0x00000000ff05723e */ /* 0x001fe200048070ff */
[----:B------:R-:W-:Y:S02]  /*dd00*/  FMUL R0, R225, UR27 ;  /* 0x0000001be1007c20 */ /* 0x000fe40008400000 */
[----:B------:R0:W-:Y:S04]  /*dd10*/  @!P5 STG.E.U8 desc[UR24][R26.64+0xb8], R7 ;  /* 0x0000b8071a00d986 */ /* 0x0001e8000c101118 */
[----:B------:R-:W2:Y:S04]  /*dd20*/  LDL.LU R225, [R1+0x28] ;  /* 0x0000280001e17983 */ /* 0x000ea80000300800 */
[----:B------:R-:W-:Y:S04]  /*dd30*/  @!P6 STG.E.U8 desc[UR24][R26.64+0xb9], R11 ;  /* 0x0000b90b1a00e986 */ /* 0x000fe8000c101118 */
[----:B------:R1:W-:Y:S01]  /*dd40*/  @!P2 STG.E.U8 desc[UR24][R24.64+0xc0], R13 ;  /* 0x0000c00d1800a986 */ /* 0x0003e2000c101118 */
[----:B0-----:R-:W-:Y:S01]  /*dd50*/  F2FP.SATFINITE.E4M3.F32.PACK_AB_MERGE_C R7, RZ, R2, RZ ;  /* 0x00000002ff07723e */ /* 0x001fe200048070ff */
[----:B------:R-:W-:-:S02]  /*dd60*/  FMUL R2, R227, UR27 ;  /* 0x0000001be3027c20 */ /* 0x000fc40008400000 */
[----:B------:R-:W2:Y:S01]  /*dd70*/  LDL.LU R221, [R1+0x2c] ;  /* 0x00002c0001dd7983 */ /* 0x000ea20000300800 */
[----:B-1----:R-:W-:Y:S01]  /*dd80*/  F2FP.SATFINITE.E4M3.F32.PACK_AB_MERGE_C R13, RZ, R0, RZ ;  /* 0x00000000ff0d723e */ /* 0x002fe200048070ff */
[----:B------:R-:W-:Y:S02]  /*dd90*/  FMUL R0, R226, UR27 ;  /* 0x0000001be2007c20 */ /* 0x000fe40008400000 */
[----:B------:R-:W2:Y:S04]  /*dda0*/  LDL.LU R226, [R1+0x30] ;  /* 0x0000300001e27983 */ /* 0x000ea80000300800 */
[----:B------:R-:W2:Y:S01]  /*ddb0*/  LDL.LU R227, [R1+0x34] ;  /* 0x0000340001e37983 */ /* 0x000ea20000300800 */
[C---:B------:R-:W-:Y:S02]  /*ddc0*/  ISETP.LT.OR P3, PT, R34.reuse, 0xc2, !P1 ;  /* 0x000000c22200780c */ /* 0x040fe40004f61670 */
[----:B------:R-:W-:-:S02]  /*ddd0*/  ISETP.LT.OR P4, PT, R34, 0xc2, !P0 ;  /* 0x000000c22200780c */ /* 0x000fc40004781670 */
[C---:B------:R-:W-:Y:S02]  /*dde0*/  ISETP.LT.OR P2, PT, R34.reuse, 0xc1, !P0 ;  /* 0x000000c12200780c */ /* 0x040fe40004741670 */
[C---:B------:R-:W-:Y:S02]  /*ddf0*/  ISETP.LT.OR P6, PT, R34.reuse, 0xca, !P1 ;  /* 0x000000ca2200780c */ /* 0x040fe40004fc1670 */
[----:B------:R-:W-:Y:S02]  /*de00*/  F2FP.SATFINITE.E4M3.F32.PACK_AB_MERGE_C R9, RZ, R3, RZ ;  /* 0x00000003ff09723e */ /* 0x000fe400048070ff */
[----:B------:R-:W-:-:S03]  /*de10*/  ISETP.LT.OR P5, PT, R34, 0xc9, !P1 ;  /* 0x000000c92200780c */ /* 0x000fc60004fa1670 */
[----:B------:R0:W-:Y:S01]  /*de20*/  @!P3 STG.E.U8 desc[UR24][R24.64+0xc1], R5 ;  /* 0x0000c1051800b986 */ /* 0x0001e2000c101118 */
[----:B------:R-:W-:-:S03]  /*de30*/  ISETP.LT.OR P3, PT, R34, 0xc9, !P0 ;  /* 0x000000c92200780c */ /* 0x000fc60004761670 */
[----:B------:R-:W-:Y:S01]  /*de40*/  @!P4 STG.E.U8 desc[UR24][R26.64+0xc1], R9 ;  /* 0x0000c1091a00c986 */ /* 0x000fe2000c101118 */
[----:B------:R-:W-:Y:S02]  /*de50*/  ISETP.LT.OR P4, PT, R34, 0xca, !P0 ;  /* 0x000000ca2200780c */ /* 0x000fe40004781670 */
[----:B------:R-:W-:Y:S01]  /*de60*/  F2FP.SATFINITE.E4M3.F32.PACK_AB_MERGE_C R11, RZ, R4, RZ ;  /* 0x00000004ff0b723e */ /* 0x000fe200048070ff */
[----:B------:R1:W-:Y:S01]  /*de70*/  @!P2 STG.E.U8 desc[UR24][R26.64+0xc0], R7 ;  /* 0x0000c0071a00a986 */ /* 0x0003e2000c101118 */
[----:B0-----:R-:W-:-:S03]  /*de80*/  F2FP.SATFINITE.E4M3.F32.PACK_AB_MERGE_C R5, RZ, R0, RZ ;  /* 0x00000000ff05723e */ /* 0x001fc600048070ff */
[----:B------:R0:W-:Y:S04]  /*de90*/  @!P6 STG.E.U8 desc[UR24][R24.64+0xc9], R13 ;  /* 0x0000c90d1800e986 */ /* 0x0001e8000c101118 */
[----:B------:R-:W-:Y:S01]  /*dea0*/  @!P5 STG.E.U8 desc[UR24][R24.64+0xc8], R11 ;  /* 0x0000c80b1800d986 */ /* 0x000fe2000c101118 */
[----:B-1----:R-:W-:-:S03]  /*deb0*/  F2FP.SATFINITE.E4M3.F32.PACK_AB_MERGE_C R7, RZ, R2, RZ ;  /* 0x00000002ff07723e */ /* 0x002fc600048070ff */
[----:B------:R1:W-:Y:S04]  /*dec0*/  @!P3 STG.E.U8 desc[UR24][R26.64+0xc8], R5 ;  /* 0x0000c8051a00b986 */ /* 0x0003e8000c101118 */
[----:B------:R2:W-:Y:S01]  /*ded0*/  @!P4 STG.E.U8 desc[UR24][R26.64+0xc9], R7 ;  /* 0x0000c9071a00c986 */ /* 0x0005e2000c101118 */
[----:B------:R-:W-:-:S03]  /*dee0*/  FMUL R3, R220, UR27 ;  /* 0x0000001bdc037c20 */ /* 0x000fc60008400000 */
[----:B------:R-:W2:Y:S01]  /*def0*/  LDL.LU R220, [R1+0x38] ;  /* 0x0000380001dc7983 */ /* 0x000ea20000300800 */
[----:B---3--:R-:W-:-:S03]  /*df00*/  FMUL R4, R223, UR27 ;  /* 0x0000001bdf047c20 */ /* 0x008fc60008400000 */
[----:B------:R-:W3:Y:S01]  /*df10*/  LDL.LU R223, [R1+0x3c] ;  /* 0x00003c0001df7983 */ /* 0x000ee20000300800 */
[----:B------:R-:W-:-:S03]  /*df20*/  FMUL R0, R222, UR27 ;  /* 0x0000001bde007c20 */ /* 0x000fc60008400000 */
[----:B------:R-:W3:Y:S02]  /*df30*/  LDL.LU R222, [R1+0x40] ;  /* 0x0000400001de7983 */ /* 0x000ee40000300800 */
[----:B0-----:R-:W-:Y:S01]  /*df40*/  F2FP.SATFINITE.E4M3.F32.PACK_AB_MERGE_C R13, RZ, R0, RZ ;  /* 0x00000000ff0d723e */ /* 0x001fe200048070ff */
[----:B----4-:R-:W-:Y:S02]  /*df50*/  FMUL R0, R224, UR27 ;  /* 0x0000001be0007c20 */ /* 0x010fe40008400000 */
[----:B------:R-:W4:Y:S03]  /*df60*/  LDL.LU R224, [R1+0x44] ;  /* 0x0000440001e07983 */ /* 0x000f260000300800 */
[----:B-1----:R-:W-:Y:S01]  /*df70*/  F2FP.SATFINITE.E4M3.F32.PACK_AB_MERGE_C R5, RZ, R0, RZ ;  /* 0x00000000ff05723e */ /* 0x002fe200048070ff */
[----:B--2---:R-:W-:Y:S02]  /*df80*/  FMUL R2, R225, UR27 ;  /* 0x0000001be1027c20 */ /* 0x004fe40008400000 */
[----:B------:R-:W2:Y:S03]  /*df90*/  LDL.LU R225, [R1+0x48] ;  /* 0x0000480001e17983 */ /* 0x000ea60000300800 */
[----:B------:R-:W-:Y:S01]  /*dfa0*/  F2FP.SATFINITE.E4M3.F32.PACK_AB_MERGE_C R7, RZ, R2, RZ ;  /* 0x00000002ff07723e */ /* 0x000fe200048070ff */
[----:B------:R-:W-:-:S02]  /*dfb0*/  FMUL R0, R226, UR27 ;  /* 0x0000001be2007c20 */ /* 0x000fc40008400000 */
[----:B------:R-:W2:Y:S01]  /*dfc0*/  LDL.LU R226, [R1+0x4c] ;  /* 0x00004c0001e27983 */ /* 0x000ea20000300800 */
[----:B------:R-:W-:-:S03]  /*dfd0*/  FMUL R2, R227, UR27 ;  /* 0x0000001be3027c20 */ /* 0x000fc60008400000 */
[----:B------:R-:W2:Y:S01]  /*dfe0*/  LDL.LU R227, [R1+0x50] ;  /* 0x0000500001e37983 */ /* 0x000ea20000300800 */
[C---:B------:R-:W-:Y:S02]  /*dff0*/  ISETP.LT.OR P5, PT, R34.reuse, 0xd1, !P1 ;  /* 0x000000d12200780c */ /* 0x040fe40004fa1670 */
[C---:B------:R-:W-:Y:S01]  /*e000*/  ISETP.LT.OR P6, PT, R34.reuse, 0xd2, !P1 ;  /* 0x000000d22200780c */ /* 0x040fe20004fc1670 */
[----:B------:R-:W2:Y:S01]  /*e010*/  LDL.LU R218, [R1+0x54] ;  /* 0x0000540001da7983 */ /* 0x000ea20000300800 */
[C---:B------:R-:W-:Y:S02]  /*e020*/  ISETP.LT.OR P2, PT, R34.reuse, 0xd1, !P0 ;  /* 0x000000d12200780c */ /* 0x040fe40004741670 */
[----:B------:R-:W-:Y:S02]  /*e030*/  F2FP.SATFINITE.E4M3.F32.PACK_AB_MERGE_C R9, RZ, R3, RZ ;  /* 0x00000003ff09723e */ /* 0x000fe400048070ff */
[----:B------:R-:W-:Y:S02]  /*e040*/  F2FP.SATFINITE.E4M3.F32.PACK_AB_MERGE_C R11, RZ, R4, RZ ;  /* 0x00000004ff0b723e */ /* 0x000fe400048070ff */
[----:B------:R-:W-:-:S03]  /*e050*/  ISETP.LT.OR P3, PT, R34, 0xd2, !P0 ;  /* 0x000000d22200780c */ /* 0x000fc60004761670 */
[----:B------:R-:W-:Y:S01]  /*e060*/  @!P5 STG.E.U8 desc[UR24][R24.64+0xd0], R9 ;  /* 0x0000d0091800d986 */ /* 0x000fe2000c101118 */
[----:B------:R-:W-:-:S03]  /*e070*/  ISETP.LT.OR P4, PT, R34, 0xd9, !P0 ;  /* 0x000000d92200780c */ /* 0x000fc60004781670 */
[----:B------:R0:W-:Y:S01]  /*e080*/  @!P6 STG.E.U8 desc[UR24][R24.64+0xd1], R11 ;  /* 0x0000d10b1800e986 */ /* 0x0001e2000c101118 */
[----:B------:R-:W-:-:S03]  /*e090*/  ISETP.LT.OR P6, PT, R34, 0xda, !P1 ;  /* 0x000000da2200780c */ /* 0x000fc60004fc1670 */
[----:B------:R1:W-:Y:S01]  /*e0a0*/  @!P2 STG.E.U8 desc[UR24][R26.64+0xd0], R13 ;  /* 0x0000d00d1a00a986 */ /* 0x0003e2000c101118 */
[----:B------:R-:W-:Y:S01]  /*e0b0*/  ISETP.LT.OR P2, PT, R34, 0xd9, !P1 ;  /* 0x000000d92200780c */ /* 0x000fe20004f41670 */
[----:B------:R-:W-:Y:S02]  /*e0c0*/  FMUL R3, R221, UR27 ;  /* 0x0000001bdd037c20 */ /* 0x000fe40008400000 */
[----:B------:R-:W2:Y:S01]  /*e0d0*/  LDL.LU R221, [R1+0x58] ;  /* 0x0000580001dd7983 */ /* 0x000ea20000300800 */
[----:B0-----:R-:W-:-:S03]  /*e0e0*/  F2FP.SATFINITE.E4M3.F32.PACK_AB_MERGE_C R11, RZ, R0, RZ ;  /* 0x00000000ff0b723e */ /* 0x001fc600048070ff */
[----:B------:R0:W-:Y:S01]  /*e0f0*/  @!P3 STG.E.U8 desc[UR24][R26.64+0xd1], R5 ;  /* 0x0000d1051a00b986 */ /* 0x0001e2000c101118 */
[----:B------:R-:W-:Y:S02]  /*e100*/  F2FP.SATFINITE.E4M3.F32.PACK_AB_MERGE_C R9, RZ, R3, RZ ;  /* 0x00000003ff09723e */ /* 0x000fe400048070ff */
[----:B-1----:R-:W-:-:S03]  /*e110*/  F2FP.SATFINITE.E4M3.F32.PACK_AB_MERGE_C R13, RZ, R2, RZ ;  /* 0x00000002ff0d723e */ /* 0x002fc600048070ff */
[----:B------:R1:W-:Y:S04]  /*e120*/  @!P2 STG.E.U8 desc[UR24][R24.64+0xd8], R7 ;  /* 0x0000d8071800a986 */ /* 0x0003e8000c101118 */
[----:B------:R-:W-:Y:S04]  /*e130*/  @!P6 STG.E.U8 desc[UR24][R24.64+0xd9], R9 ;  /* 0x0000d9091800e986 */ /* 0x000fe8000c101118 */
[----:B------:R1:W-:Y:S01]  /*e140*/  @!P4 STG.E.U8 desc[UR24][R26.64+0xd8], R11 ;  /* 0x0000d80b1a00c986 */ /* 0x0003e2000c101118 */
[----:B------:R-:W-:-:S03]  /*e150*/  FMUL R0, R220, UR27 ;  /* 0x0000001bdc007c20 */ /* 0x000fc60008400000 */
[----:B------:R-:W2:Y:S01]  /*e160*/  LDL.LU R220, [R1+0x5c] ;  /* 0x00005c0001dc7983 */ /* 0x000ea20000300800 */
[----:B---3--:R-:W-:Y:S01]  /*e170*/  FMUL R2, R223, UR27 ;  /* 0x0000001bdf027c20 */ /* 0x008fe20008400000 */
[----:B0-----:R-:W-:Y:S02]  /*e180*/  F2FP.SATFINITE.E4M3.F32.PACK_AB_MERGE_C R5, RZ, R0, RZ ;  /* 0x00000000ff05723e */ /* 0x001fe400048070ff */
[----:B------:R-:W3:Y:S01]  /*e190*/  LDL.LU R223, [R1+0x60] ;  /* 0x0000600001df7983 */ /* 0x000ee20000300800 */
[----:B------:R-:W-:-:S03]  /*e1a0*/  FMUL R3, R222, UR27 ;  /* 0x0000001bde037c20 */ /* 0x000fc60008400000 */
[----:B------:R-:W3:Y:S01]  /*e1b0*/  LDL.LU R222, [R1+0x64] ;  /* 0x0000640001de7983 */ /* 0x000ee20000300800 */
[----:B----4-:R-:W-:Y:S01]  /*e1c0*/  FMUL R0, R224, UR27 ;  /* 0x0000001be0007c20 */ /* 0x010fe20008400000 */
[----:B-1----:R-:W-:Y:S02]  /*e1d0*/  F2FP.SATFINITE.E4M3.F32.PACK_AB_MERGE_C R7, RZ, R2, RZ ;  /* 0x00000002ff07723e */ /* 0x002fe400048070ff */
[----:B------:R-:W4:Y:S02]  /*e1e0*/  LDL.LU R224, [R1+0x68] ;  /* 0x0000680001e07983 */ /* 0x000f240000300800 */
[----:B------:R-:W-:Y:S01]  /*e1f0*/  F2FP.SATFINITE.E4M3.F32.PACK_AB_MERGE_C R11, RZ, R0, RZ ;  /* 0x00000000ff0b723e */ /* 0x000fe200048070ff */
[----:B--2---:R-:W-:Y:S02]  /*e200*/  FMUL R4, R225, UR27 ;  /* 0x0000001be1047c20 */ /* 0x004fe40008400000 */
[----:B------:R-:W2:Y:S01]  /*e210*/  LDL.LU R225, [R1+0x6c] ;  /* 0x00006c0001e17983 */ /* 0x000ea20000300800 */
[----:B------:R-:W-:-:S03]  /*e220*/  FMUL R0, R226, UR27 ;  /* 0x0000001be2007c20 */ /* 0x000fc60008400000 */
[----:B------:R-:W2:Y:S01]  /*e230*/  LDL.LU R226, [R1+0x70] ;  /* 0x0000700001e27983 */ /* 0x000ea20000300800 */
[----:B------:R-:W-:-:S03]  /*e240*/  FMUL R2, R227, UR27 ;  /* 0x0000001be3027c20 */ /* 0x000fc60008400000 */
[----:B------:R-:W2:Y:S01]  /*e250*/  LDL.LU R227, [R1+0x74] ;  /* 0x0000740001e37983 */ /* 0x000ea20000300800 */
[C---:B------:R-:W-:Y:S02]  /*e260*/  ISETP.LT.OR P5, PT, R34.reuse, 0xda, !P0 ;  /* 0x000000da2200780c */ /* 0x040fe400047a1670 */
[C---:B------:R-:W-:Y:S02]  /*e270*/  ISETP.LT.OR P2, PT, R34.reuse, 0xe1, !P1 ;  /* 0x000000e12200780c */ /* 0x040fe40004f41670 */
[C---:B------:R-:W-:Y:S02]  /*e280*/  ISETP.LT.OR P3, PT, R34.reuse, 0xe2, !P1 ;  /* 0x000000e22200780c */ /* 0x040fe40004f61670 */
[C---:B------:R-:W-:Y:S02]  /*e290*/  ISETP.LT.OR P4, PT, R34.reuse, 0xe1, !P0 ;  /* 0x000000e12200780c */ /* 0x040fe40004781670 */
[----:B------:R-:W-:-:S05]  /*e2a0*/  ISETP.LT.OR P6, PT, R34, 0xe9, !P1 ;  /* 0x000000e92200780c */ /* 0x000fca0004fc1670 */
[----:B------:R0:W-:Y:S01]  /*e2b0*/  @!P5 STG.E.U8 desc[UR24][R26.64+0xd9], R13 ;  /* 0x0000d90d1a00d986 */ /* 0x0001e2000c101118 */
[C---:B------:R-:W-:Y:S02]  /*e2c0*/  ISETP.LT.OR P5, PT, R34.reuse, 0xe2, !P0 ;  /* 0x000000e22200780c */ /* 0x040fe400047a1670 */
[----:B------:R-:W-:Y:S01]  /*e2d0*/  F2FP.SATFINITE.E4M3.F32.PACK_AB_MERGE_C R9, RZ, R3, RZ ;  /* 0x00000003ff09723e */ /* 0x000fe200048070ff */
[----:B------:R1:W-:Y:S01]  /*e2e0*/  @!P2 STG.E.U8 desc[UR24][R24.64+0xe0], R5 ;  /* 0x0000e0051800a986 */ /* 0x0003e2000c101118 */
[----:B------:R-:W-:-:S03]  /*e2f0*/  ISETP.LT.OR P2, PT, R34, 0xea, !P1 ;  /* 0x000000ea2200780c */ /* 0x000fc60004f41670 */
[----:B------:R1:W-:Y:S01]  /*e300*/  @!P3 STG.E.U8 desc[UR24][R24.64+0xe1], R7 ;  /* 0x0000e1071800b986 */ /* 0x0003e2000c101118 */
[----:B0-----:R-:W-:-:S03]  /*e310*/  F2FP.SATFINITE.E4M3.F32.PACK_AB_MERGE_C R13, RZ, R4, RZ ;  /* 0x00000004ff0d723e */ /* 0x001fc600048070ff */
[----:B------:R0:W-:Y:S01]  /*e320*/  @!P4 STG.E.U8 desc[UR24][R26.64+0xe0], R9 ;  /* 0x0000e0091a00c986 */ /* 0x0001e2000c101118 */
[C---:B------:R-:W-:Y:S02]  /*e330*/  ISETP.LT.OR P3, PT, R34.reuse, 0xe9, !P0 ;  /* 0x000000e92200780c */ /* 0x040fe40004761670 */
[----:B------:R-:W-:Y:S01]  /*e340*/  ISETP.LT.OR P4, PT, R34, 0xea, !P0 ;  /* 0x000000ea2200780c */ /* 0x000fe20004781670 */
[----:B------:R3:W-:Y:S01]  /*e350*/  @!P5 STG.E.U8 desc[UR24][R26.64+0xe1], R11 ;  /* 0x0000e10b1a00d986 */ /* 0x0007e2000c101118 */
[----:B-1----:R-:W-:-:S03]  /*e360*/  F2FP.SATFINITE.E4M3.F32.PACK_AB_MERGE_C R5, RZ, R0, RZ ;  /* 0x00000000ff05723e */ /* 0x002fc600048070ff */
[----:B------:R1:W-:Y:S01]  /*e370*/  @!P6 STG.E.U8 desc[UR24][R24.64+0xe8], R13 ;  /* 0x0000e80d1800e986 */ /* 0x0003e2000c101118 */
[----:B------:R-:W-:Y:S01]  /*e380*/  ISETP.LT.OR P6, PT, R34, 0xf1, !P1 ;  /* 0x000000f12200780c */ /* 0x000fe20004fc1670 */
[----:B------:R-:W-:Y:S01]  /*e390*/  FMUL R0, R218, UR27 ;  /* 0x0000001bda007c20 */ /* 0x000fe20008400000 */
[----:B------:R-:W-:Y:S01]  /*e3a0*/  FMUL R3, R221, UR27 ;  /* 0x0000001bdd037c20 */ /* 0x000fe20008400000 */
[----:B------:R-:W-:-:S03]  /*e3b0*/  F2FP.SATFINITE.E4M3.F32.PACK_AB_MERGE_C R7, RZ, R2, RZ ;  /* 0x00000002ff07723e */ /* 0x000fc600048070ff */
[----:B0-----:R-:W-:Y:S02]  /*e3c0*/  F2FP.SATFINITE.E4M3.F32.PACK_AB_MERGE_C R9, RZ, R0, RZ ;  /* 0x00000000ff09723e */ /* 0x001fe400048070ff */
[----:B------:R-:W-:Y:S01]  /*e3d0*/  F2FP.SATFINITE.E4M3.F32.PACK_AB_MERGE_C R3, RZ, R3, RZ ;  /* 0x00000003ff03723e */ /* 0x000fe200048070ff */
[----:B------:R-:W-:Y:S01]  /*e3e0*/  @!P2 STG.E.U8 desc[UR24][R24.64+0xe9], R5 ;  /* 0x0000e9051800a986 */ /* 0x000fe2000c101118 */
[C---:B------:R-:W-:Y:S02]  /*e3f0*/  ISETP.LT.OR P2, PT, R34.reuse, 0xf2, !P1 ;  /* 0x000000f22200780c */ /* 0x040fe40004f41670 */
[C---:B------:R-:W-:Y:S01]  /*e400*/  ISETP.LT.OR P5, PT, R34.reuse, 0xf1, !P0 ;  /* 0x000000f12200780c */ /* 0x040fe200047a1670 */
[----:B------:R0:W-:Y:S01]  /*e410*/  @!P3 STG.E.U8 desc[UR24][R26.64+0xe8], R7 ;  /* 0x0000e8071a00b986 */ /* 0x0001e2000c101118 */
[----:B------:R-:W-:-:S03]  /*e420*/  ISETP.LT.OR P3, PT, R34, 0xf9, !P1 ;  /* 0x000000f92200780c */ /* 0x000fc60004f61670 */
[----:B------:R0:W-:Y:S01]  /*e430*/  @!P4 STG.E.U8 desc[UR24][R26.64+0xe9], R9 ;  /* 0x0000e9091a00c986 */ /* 0x0001e2000c101118 */
[C---:B------:R-:W-:Y:S02]  /*e440*/  ISETP.LT.OR P4, PT, R34.reuse, 0xf2, !P0 ;  /* 0x000000f22200780c */ /* 0x040fe40004781670 */
[C---:B------:R-:W-:Y:S01]  /*e450*/  ISETP.LT.OR P1, PT, R34.reuse, 0xfa, !P1 ;  /* 0x000000fa2200780c */ /* 0x040fe20004f21670 */
[----:B------:R2:W-:Y:S01]  /*e460*/  @!P6 STG.E.U8 desc[UR24][R24.64+0xf0], R3 ;  /* 0x0000f0031800e986 */ /* 0x0005e2000c101118 */
[C---:B------:R-:W-:Y:S02]  /*e470*/  ISETP.LT.OR P6, PT, R34.reuse, 0xf9, !P0 ;  /* 0x000000f92200780c */ /* 0x040fe400047c1670 */
[----:B------:R-:W-:Y:S01]  /*e480*/  ISETP.LT.OR P0, PT, R34, 0xfa, !P0 ;  /* 0x000000fa2200780c */ /* 0x000fe20004701670 */
[----:B------:R-:W-:Y:S01]  /*e490*/  FMUL R4, R220, UR27 ;  /* 0x0000001bdc047c20 */ /* 0x000fe20008400000 */
[----:B---3--:R-:W-:-:S04]  /*e4a0*/  FMUL R0, R223, UR27 ;  /* 0x0000001bdf007c20 */ /* 0x008fc80008400000 */
[----:B------:R-:W-:Y:S02]  /*e4b0*/  F2FP.SATFINITE.E4M3.F32.PACK_AB_MERGE_C R11, RZ, R4, RZ ;  /* 0x00000004ff0b723e */ /* 0x000fe400048070ff */
[----:B-1----:R-:W-:Y:S01]  /*e4c0*/  F2FP.SATFINITE.E4M3.F32.PACK_AB_MERGE_C R13, RZ, R0, RZ ;  /* 0x00000000ff0d723e */ /* 0x002fe200048070ff */
[----:B------:R-:W-:Y:S01]  /*e4d0*/  FMUL R0, R222, UR27 ;  /* 0x0000001bde007c20 */ /* 0x000fe20008400000 */
[----:B----4-:R-:W-:-:S04]  /*e4e0*/  FMUL R2, R224, UR27 ;  /* 0x0000001be0027c20 */ /* 0x010fc80008400000 */
[----:B0-----:R-:W-:Y:S01]  /*e4f0*/  F2FP.SATFINITE.E4M3.F32.PACK_AB_MERGE_C R7, RZ, R0, RZ ;  /* 0x00000000ff07723e */ /* 0x001fe200048070ff */
[----:B------:R0:W-:Y:S01]  /*e500*/  @!P2 STG.E.U8 desc[UR24][R24.64+0xf1], R11 ;  /* 0x0000f10b1800a986 */ /* 0x0001e2000c101118 */
[----:B------:R-:W-:Y:S01]  /*e510*/  F2FP.SATFINITE.E4M3.F32.PACK_AB_MERGE_C R9, RZ, R2, RZ ;  /* 0x00000002ff09723e */ /* 0x000fe200048070ff */
[----:B--2---:R-:W-:Y:S02]  /*e520*/  FMUL R3, R225, UR27 ;  /* 0x0000001be1037c20 */ /* 0x004fe40008400000 */
[----:B------:R0:W-:Y:S03]  /*e530*/  @!P5 STG.E.U8 desc[UR24][R26.64+0xf0], R13 ;  /* 0x0000f00d1a00d986 */ /* 0x0001e6000c101118 */
[----:B------:R-:W-:Y:S01]  /*e540*/  F2FP.SATFINITE.E4M3.F32.PACK_AB_MERGE_C R3, RZ, R3, RZ ;  /* 0x00000003ff03723e */ /* 0x000fe200048070ff */
[----:B------:R0:W-:Y:S04]  /*e550*/  @!P4 STG.E.U8 desc[UR24][R26.64+0xf1], R7 ;  /* 0x0000f1071a00c986 */ /* 0x0001e8000c101118 */
[----:B------:R0:W-:Y:S04]  /*e560*/  @!P3 STG.E.U8 desc[UR24][R24.64+0xf8], R9 ;  /* 0x0000f8091800b986 */ /* 0x0001e8000c101118 */
[----:B------:R0:W-:Y:S01]  /*e570*/  @!P1 STG.E.U8 desc[UR24][R24.64+0xf9], R3 ;  /* 0x0000f90318009986 */ /* 0x0001e2000c101118 */
[----:B------:R-:W-:Y:S01]  /*e580*/  FMUL R4, R226, UR27 ;  /* 0x0000001be2047c20 */ /* 0x000fe20008400000 */
[----:B------:R-:W-:-:S04]  /*e590*/  FMUL R5, R227, UR27 ;  /* 0x0000001be3057c20 */ /* 0x000fc80008400000 */
[----:B------:R-:W-:Y:S02]  /*e5a0*/  F2FP.SATFINITE.E4M3.F32.PACK_AB_MERGE_C R15, RZ, R4, RZ ;  /* 0x00000004ff0f723e */ /* 0x000fe400048070ff */
[----:B------:R-:W-:-:S03]  /*e5b0*/  F2FP.SATFINITE.E4M3.F32.PACK_AB_MERGE_C R5, RZ, R5, RZ ;  /* 0x00000005ff05723e */ /* 0x000fc600048070ff */
[----:B------:R0:W-:Y:S04]  /*e5c0*/  @!P6 STG.E.U8 desc[UR24][R26.64+0xf8], R15 ;  /* 0x0000f80f1a00e986 */ /* 0x0001e8000c101118 */
[----:B------:R0:W-:Y:S02]  /*e5d0*/  @!P0 STG.E.U8 desc[UR24][R26.64+0xf9], R5 ;  /* 0x0000f9051a008986 */ /* 0x0001e4000c101118 */
.L_x_292:
[----:B------:R-:W-:Y:S05]  /*e5e0*/  BSYNC B0 ;  /* 0x0000000000007941 */ /* 0x000fea0003800000 */
.L_x_34:
[----:B0-----:R-:W2:Y:S01]  /*e5f0*/  LDL.LU R5, [R1+0x80] ;  /* 0x0000800001057983 */ /* 0x001ea20000300800 */
[----:B-----5:R-:W-:Y:S01]  /*e600*/  IMAD.U32 R2, RZ, RZ, UR22 ;  /* 0x00000016ff027e24 */ /* 0x020fe2000f8e00ff */
[----:B------:R-:W-:Y:S02]  /*e610*/  ULDC.64 UR4, c[0x0][0x650] ;  /* 0x0001940000047ab9 */ /* 0x000fe40000000a00 */
[----:B------:R-:W3:Y:S01]  /*e620*/  LDL.LU R4, [R1+0x7c] ;  /* 0x00007c0001047983 */ /* 0x000ee20000300800 */
[----:B------:R-:W-:Y:S02]  /*e630*/  IMAD.U32 R3, RZ, RZ, UR23 ;  /* 0x00000017ff037e24 */ /* 0x000fe4000f8e00ff */
[----:B------:R-:W-:Y:S02]  /*e640*/  IMAD.U32 R3, RZ, RZ, UR7 ;  /* 0x00000007ff037e24 */ /* 0x000fe4000f8e00ff */
[----:B------:R-:W-:Y:S02]  /*e650*/  IMAD.MOV.U32 R6, RZ, RZ, -0x1 ;  /* 0xffffffffff067424 */ /* 0x000fe400078e00ff */
[----:B------:R-:W-:-:S04]  /*e660*/  IMAD.U32 R0, RZ, RZ, UR18 ;  /* 0x00000012ff007e24 */ /* 0x000fc8000f8e00ff */
[----:B------:R0:W-:Y:S02]  /*e670*/  SYNCS.ARRIVE.TRANS64.A1T0 RZ, [R0+UR36], RZ ;  /* 0x000000ff00ff79a7 */ /* 0x0001e40008100024 */
[----:B0-----:R-:W-:Y:S02]  /*e680*/  PRMT R0, RZ, 0x7610, R0 ;  /* 0x00007610ff007816 */ /* 0x001fe40000000000 */
[----:B--2---:R-:W-:-:S04]  /*e690*/  LEA R5, P0, R2, R5, 0x1 ;  /* 0x0000000502057211 */ /* 0x004fc800078008ff */
[----:B---3--:R-:W-:Y:S01]  /*e6a0*/  LEA.HI.X R4, R2, R4, R3, 0x1, P0 ;  /* 0x0000000402047211 */ /* 0x008fe200000f0c03 */
[----:B------:R-:W-:Y:S01]  /*e6b0*/  IMAD.MOV.U32 R2, RZ, RZ, -0x1 ;  /* 0xffffffffff027424 */ /* 0x000fe200078e00ff */
[----:B------:R0:W-:Y:S01]  /*e6c0*/  STL [R1+0x80], R5 ;  /* 0x0000800501007387 */ /* 0x0001e20000100800 */
[----:B------:R-:W-:Y:S01]  /*e6d0*/  IMAD.MOV.U32 R3, RZ, RZ, -0x1 ;  /* 0xffffffffff037424 */ /* 0x000fe200078e00ff */
[----:B------:R-:W-:Y:S02]  /*e6e0*/  ISETP.GE.U32.AND P0, PT, R5, UR4, PT ;  /* 0x0000000405007c0c */ /* 0x000fe4000bf06070 */
[----:B------:R0:W-:Y:S02]  /*e6f0*/  STL [R1+0x7c], R4 ;  /* 0x00007c0401007387 */ /* 0x0001e40000100800 */
[----:B------:R-:W-:Y:S02]  /*e700*/  ISETP.GE.U32.AND.EX P0, PT, R4, UR5, PT, P0 ;  /* 0x0000000504007c0c */ /* 0x000fe4000bf06100 */
[----:B------:R0:W-:Y:S04]  /*e710*/  STL [R1+0x84], R6 ;  /* 0x0000840601007387 */ /* 0x0001e80000100800 */
[----:B------:R0:W-:Y:S04]  /*e720*/  STL [R1+0x78], R2 ;  /* 0x0000780201007387 */ /* 0x0001e80000100800 */
[----:B------:R0:W-:Y:S03]  /*e730*/  STL [R1+0x88], R3 ;  /* 0x0000880301007387 */ /* 0x0001e60000100800 */
[----:B------:R-:W-:Y:S05]  /*e740*/  @P0 BRA `(.L_x_293) ;  /* 0x0000000400940947 */ /* 0x000fea0003800000 */
[----:B------:R-:W2:Y:S01]  /*e750*/  S2UR UR8, SR_CTAID.X ;  /* 0x00000000000879c3 */ /* 0x000ea20000002500 */
[----:B------:R-:W-:Y:S01]  /*e760*/  ULDC.64 UR4, c[0x0][0x628] ;  /* 0x00018a0000047ab9 */ /* 0x000fe20000000a00 */
[----:B------:R-:W-:Y:S01]  /*e770*/  ULDC UR6, c[0x0][0x150] ;  /* 0x0000540000067ab9 */ /* 0x000fe20000000800 */
[----:B------:R-:W-:Y:S01]  /*e780*/  ISETP.NE.U32.AND P0, PT, RZ, UR4, PT ;  /* 0x00000004ff007c0c */ /* 0x000fe2000bf05070 */
[----:B------:R-:W-:Y:S01]  /*e790*/  ULDC UR26, c[0x0][0x630] ;  /* 0x00018c00001a7ab9 */ /* 0x000fe20000000800 */
[C---:B------:R-:W-:Y:S01]  /*e7a0*/  R2UR UR29, R5.reuse ;  /* 0x00000000051d72ca */ /* 0x040fe200000e0000 */
[----:B------:R-:W-:Y:S01]  /*e7b0*/  ULDC UR33, c[0x0][0x154] ;  /* 0x0000550000217ab9 */ /* 0x000fe20000000800 */
[----:B------:R-:W-:Y:S01]  /*e7c0*/  ISETP.NE.AND.EX P0, PT, RZ, UR5, PT, P0 ;  /* 0x00000005ff007c0c */ /* 0x000fe2000bf05300 */
[----:B------:R-:W3:Y:S01]  /*e7d0*/  S2UR UR39, SR_CTAID.Y ;  /* 0x00000000002779c3 */ /* 0x000ee20000002600 */
[----:B------:R-:W-:Y:S02]  /*e7e0*/  R2UR UR32, R4 ;  /* 0x00000000042072ca */ /* 0x000fe400000e0000 */
[----:B------:R-:W-:-:S02]  /*e7f0*/  R2UR UR30, R5 ;  /* 0x00000000051e72ca */ /* 0x000fc400000e0000 */
[----:B------:R-:W-:Y:S02]  /*e800*/  R2UR UR31, R4 ;  /* 0x00000000041f72ca */ /* 0x000fe400000e0000 */
[----:B--2---:R-:W-:-:S05]  /*e810*/  I2FP.F32.U32 R0, UR8 ;  /* 0x0000000800007c45 */ /* 0x004fca0008201000 */
[----:B------:R-:W-:-:S04]  /*e820*/  FMUL R0, R0, UR6 ;  /* 0x0000000600007c20 */ /* 0x000fc80008400000 */
[----:B0-----:R0:W2:Y:S01]  /*e830*/  F2I.U32.TRUNC.NTZ R2, R0 ;  /* 0x0000000000027305 */ /* 0x0010a2000020f000 */
[----:B---3--:R-:W-:Y:S05]  /*e840*/  @!P0 BRA `(.L_x_294) ;  /* 0x0000000000308947 */ /* 0x008fea0003800000 */
        /* <DEDUP_REMOVED lines=12> */
.L_x_294:
[----:B------:R-:W-:Y:S01]  /*e910*/  USHF.R.U64 UR6, UR30, UR26, UR31 ;  /* 0x0000001a1e067299 */ /* 0x000fe2000800121f */
[----:B0-----:R-:W-:Y:S01]  /*e920*/  I2FP.F32.U32 R0, UR39 ;  /* 0x0000002700007c45 */ /* 0x001fe20008201000 */
[----:B------:R-:W-:Y:S02]  /*e930*/  USHF.R.U32.HI UR4, URZ, UR26, UR31 ;  /* 0x0000001a3f047299 */ /* 0x000fe4000801161f */
[----:B------:R-:W-:Y:S02]  /*e940*/  UIADD3 UR9, UP0, URZ, -UR6, URZ ;  /* 0x800000063f097290 */ /* 0x000fe4000ff1e03f */
[----:B------:R-:W-:Y:S01]  /*e950*/  FMUL R0, R0, UR33 ;  /* 0x0000002100007c20 */ /* 0x000fe20008400000 */
[----:B------:R-:W-:Y:S01]  /*e960*/  ULDC.64 UR20, c[0x0][0x620] ;  /* 0x0001880000147ab9 */ /* 0x000fe20000000a00 */
[----:B------:R-:W-:Y:S01]  /*e970*/  UIADD3.X UR4, URZ, ~UR4, URZ, UP0, !UPT ;  /* 0x800000043f047290 */ /* 0x000fe200087fe43f */
[----:B------:R-:W-:Y:S01]  /*e980*/  UMOV UR10, UR29 ;  /* 0x0000001d000a7c82 */ /* 0x000fe20008000000 */
[----:B------:R-:W-:-:S02]  /*e990*/  UMOV UR11, UR32 ;  /* 0x00000020000b7c82 */ /* 0x000fc40008000000 */
[----:B------:R-:W0:Y:S01]  /*e9a0*/  F2I.U32.TRUNC.NTZ R0, R0 ;  /* 0x0000000000007305 */ /* 0x000e22000020f000 */
[----:B------:R-:W-:Y:S01]  /*e9b0*/  UIMAD UR4, UR4, UR20, URZ ;  /* 0x00000014040472a4 */ /* 0x000fe2000f8e023f */
[----:B--2---:R-:W-:Y:S01]  /*e9c0*/  R2UR UR32, R2 ;  /* 0x00000000022072ca */ /* 0x004fe200000e0000 */
[----:B------:R-:W-:Y:S02]  /*e9d0*/  UIMAD.WIDE.U32 UR10, UR9, UR20, UR10 ;  /* 0x00000014090a72a5 */ /* 0x000fe4000f8e000a */
[----:B------:R-:W-:Y:S01]  /*e9e0*/  UIMAD UR9, UR9, UR21, UR4 ;  /* 0x00000015090972a4 */ /* 0x000fe2000f8e0204 */
[----:B------:R-:W-:Y:S01]  /*e9f0*/  ULDC UR42, c[0x0][0x658] ;  /* 0x00019600002a7ab9 */ /* 0x000fe20000000800 */
[----:B------:R-:W-:Y:S02]  /*ea00*/  UMOV UR30, 0xffffffff ;  /* 0xffffffff001e7882 */ /* 0x000fe40000000000 */
[----:B------:R-:W-:Y:S01]  /*ea10*/  UIADD3 UR9, UR11, UR9, URZ ;  /* 0x000000090b097290 */ /* 0x000fe2000fffe03f */
[----:B------:R-:W-:Y:S01]  /*ea20*/  ULDC UR20, c[0x0][0x618] ;  /* 0x0001860000147ab9 */ /* 0x000fe20000000800 */
[----:B------:R-:W-:Y:S01]  /*ea30*/  ULDC.64 UR4, c[0x0][0x640] ;  /* 0x0001900000047ab9 */ /* 0x000fe20000000a00 */
[----:B------:R-:W-:Y:S01]  /*ea40*/  USHF.L.U32 UR34, UR30, UR42, URZ ;  /* 0x0000002a1e227299 */ /* 0x000fe2000800063f */
[----:B------:R-:W-:Y:S01]  /*ea50*/  ISETP.NE.U32.AND P0, PT, RZ, UR4, PT ;  /* 0x00000004ff007c0c */ /* 0x000fe2000bf05070 */
[----:B------:R-:W-:Y:S01]  /*ea60*/  USHF.R.U64 UR30, UR10, UR20, UR9 ;  /* 0x000000140a1e7299 */ /* 0x000fe20008001209 */
[----:B0-----:R-:W-:Y:S01]  /*ea70*/  R2UR UR21, R0 ;  /* 0x00000000001572ca */ /* 0x001fe200000e0000 */
[----:B------:R-:W-:Y:S01]  /*ea80*/  USHF.R.U32.HI UR9, URZ, UR20, UR9 ;  /* 0x000000143f097299 */ /* 0x000fe20008011609 */
[----:B------:R-:W-:Y:S01]  /*ea90*/  ISETP.NE.AND.EX P0, PT, RZ, UR5, PT, P0 ;  /* 0x00000005ff007c0c */ /* 0x000fe2000bf05300 */
[----:B------:R-:W-:Y:S01]  /*eaa0*/  ULDC UR41, c[0x0][0x608] ;  /* 0x0001820000297ab9 */ /* 0x000fe20000000800 */
[----:B------:R-:W-:-:S02]  /*eab0*/  UIADD3 UR10, -UR32, URZ, URZ ;  /* 0x0000003f200a7290 */ /* 0x000fc4000fffe13f */
[----:B------:R-:W-:Y:S02]  /*eac0*/  USHF.R.U64 UR33, UR30, UR41, UR9 ;  /* 0x000000291e217299 */ /* 0x000fe40008001209 */
[----:B------:R-:W-:Y:S01]  /*ead0*/  USHF.R.U32.HI UR9, URZ, UR41, UR9 ;  /* 0x000000293f097299 */ /* 0x000fe20008011609 */
[----:B------:R-:W-:Y:S01]  /*eae0*/  UMOV UR31, 0x1 ;  /* 0x00000001001f7882 */ /* 0x000fe20000000000 */
[----:B------:R-:W-:Y:S02]  /*eaf0*/  ULDC UR40, c[0x0][0x144] ;  /* 0x0000510000287ab9 */ /* 0x000fe40000000800 */
[----:B------:R-:W-:Y:S01]  /*eb00*/  USHF.R.U64 UR32, UR33, UR42, UR9 ;  /* 0x0000002a21207299 */ /* 0x000fe20008001209 */
[----:B------:R-:W-:Y:S01]  /*eb10*/  ULDC UR26, c[0x0][0x600] ;  /* 0x00018000001a7ab9 */ /* 0x000fe20000000800 */
[----:B------:R-:W-:Y:S02]  /*eb20*/  UIADD3 UR41, -UR21, URZ, URZ ;  /* 0x0000003f15297290 */ /* 0x000fe4000fffe13f */
[----:B------:R-:W-:-:S02]  /*eb30*/  USHF.L.U32 UR31, UR31, UR42, URZ ;  /* 0x0000002a1f1f7299 */ /* 0x000fc4000800063f */
[----:B------:R-:W-:Y:S02]  /*eb40*/  USHF.R.U32.HI UR21, URZ, UR42, UR9 ;  /* 0x0000002a3f157299 */ /* 0x000fe40008011609 */
[----:B------:R-:W-:Y:S02]  /*eb50*/  UIADD3 UR29, UR26, -0x1, URZ ;  /* 0xffffffff1a1d7890 */ /* 0x000fe4000fffe03f */
[----:B------:R-:W-:Y:S02]  /*eb60*/  ULOP3.LUT UR34, URZ, UR34, URZ, 0x33, !UPT ;  /* 0x000000223f227292 */ /* 0x000fe4000f8e333f */
[----:B------:R-:W-:Y:S01]  /*eb70*/  UIMAD UR42, UR40, UR10, UR8 ;  /* 0x0000000a282a72a4 */ /* 0x000fe2000f8e0208 */
[----:B------:R-:W-:Y:S01]  /*eb80*/  ULDC UR45, c[0x0][0x148] ;  /* 0x00005200002d7ab9 */ /* 0x000fe20000000800 */
[----:B------:R-:W-:Y:S01]  /*eb90*/  ULDC UR43, c[0x0][0x648] ;  /* 0x00019200002b7ab9 */ /* 0x000fe20000000800 */
[----:B------:R-:W-:Y:S01]  /*eba0*/  ULDC UR44, c[0x0][0x638] ;  /* 0x00018e00002c7ab9 */ /* 0x000fe20000000800 */
[----:B------:R-:W-:Y:S01]  /*ebb0*/  UMOV UR20, UR32 ;  /* 0x0000002000147c82 */ /* 0x000fe20008000000 */
[----:B------:R-:W-:Y:S07]  /*ebc0*/  @!P0 BRA `(.L_x_295) ;  /* 0x0000000000288947 */ /* 0x000fee0003800000 */
        /* <DEDUP_REMOVED lines=10> */
.L_x_295:
[----:B------:R-:W-:Y:S01]  /*ec70*/  USHF.R.U64 UR4, UR20, UR43, UR21 ;  /* 0x0000002b14047299 */ /* 0x000fe20008001215 */
[----:B------:R-:W-:Y:S01]  /*ec80*/  IMAD.U32 R4, RZ, RZ, UR6 ;  /* 0x00000006ff047e24 */ /* 0x000fe2000f8e00ff */
[----:B------:R-:W-:Y:S01]  /*ec90*/  ULOP3.LUT UR34, UR33, UR34, URZ, 0xc0, !UPT ;  /* 0x0000002221227292 */ /* 0x000fe2000f8ec03f */
[----:B------:R-:W-:Y:S01]  /*eca0*/  IMAD.MOV.U32 R0, RZ, RZ, 0x1 ;  /* 0x00000001ff007424 */ /* 0x000fe200078e00ff */
[----:B------:R-:W-:Y:S02]  /*ecb0*/  UIADD3 UR5, -UR4, URZ, URZ ;  /* 0x0000003f04057290 */ /* 0x000fe4000fffe13f */
[----:B------:R-:W-:Y:S01]  /*ecc0*/  @UP2 UIMAD UR42, UR45, UR41, UR39 ;  /* 0x000000292d2a22a4 */ /* 0x000fe2000f8e0227 */
[----:B------:R2:W-:Y:S01]  /*ecd0*/  STL [R1+0x78], R4 ;  /* 0x0000780401007387 */ /* 0x0005e20000100800 */
[----:B------:R-:W-:Y:S02]  /*ece0*/  ULOP3.LUT UR29, UR30, UR29, URZ, 0xc0, !UPT ;  /* 0x0000001d1e1d7292 */ /* 0x000fe4000f8ec03f */
[----:B------:R-:W-:-:S02]  /*ecf0*/  UIMAD UR4, UR31, UR4, UR34 ;  /* 0x000000041f0472a4 */ /* 0x000fc4000f8e0222 */
[----:B------:R-:W-:-:S03]  /*ed00*/  UIMAD UR32, UR5, UR44, UR32 ;  /* 0x0000002c052072a4 */ /* 0x000fc6000f8e0220 */
[----:B------:R-:W-:Y:S01]  /*ed10*/  ULDC UR5, c[0x0][0x610] ;  /* 0x0001840000057ab9 */ /* 0x000fe20000000800 */
        /* <DEDUP_REMOVED lines=8> */
.L_x_293:
[----:B------:R-:W-:Y:S01]  /*eda0*/  LOP3.LUT P0, RZ, R0, 0xff, RZ, 0xc0, !PT ;  /* 0x000000ff00ff7812 */ /* 0x000fe2000780c0ff */
[----:B------:R-:W-:-:S12]  /*edb0*/  ULOP3.LUT UR37, UR37, 0x1, URZ, 0x3c, !UPT ;  /* 0x0000000125257892 */ /* 0x000fd8000f8e3c3f */
[----:B------:R-:W-:Y:S05]  /*edc0*/  @P0 BRA `(.L_x_296) ;  /* 0xffffff2400ec0947 */ /* 0x000fea000383ffff */
[----:B------:R-:W-:Y:S05]  /*edd0*/  EXIT ;  /* 0x000000000000794d */ /* 0x000fea0003800000 */
.L_x_12:
[----:B------:R-:W-:-:S08]  /*ede0*/  ISETP.NE.AND P0, PT, RZ, UR8, PT ;  /* 0x00000008ff007c0c */ /* 0x000fd0000bf05270 */
[----:B01----:R-:W0:-:S00]  /*edf0*/  USETMAXREG.DEALLOC.CTAPOOL 0x28 ;  /* 0x00000028000079c8 */ /* 0x003e0000080e0500 */
[----:B------:R-:W-:Y:S05]  /*ee00*/  @P0 EXIT ;  /* 0x000000000000094d */ /* 0x000fea0003800000 */
[----:B0-----:R-:W-:Y:S01]  /*ee10*/  LOP3.LUT P0, RZ, R0, 0xff, RZ, 0xc0, !PT ;  /* 0x000000ff00ff7812 */ /* 0x001fe2000780c0ff */
[----:B------:R-:W-:Y:S02]  /*ee20*/  IMAD.MOV.U32 R0, RZ, RZ, 0x1 ;  /* 0x00000001ff007424 */ /* 0x000fe400078e00ff */
[----:B------:R-:W-:-:S10]  /*ee30*/  IMAD.MOV.U32 R8, RZ, RZ, RZ ;  /* 0x000000ffff087224 */ /* 0x000fd400078e00ff */
[----:B------:R-:W-:Y:S05]  /*ee40*/  @!P0 BRA `(.L_x_297) ;  /* 0x0000000c00508947 */ /* 0x000fea0003800000 */
[----:B------:R-:W-:Y:S01]  /*ee50*/  LOP3.LUT P0, RZ, R2, 0x1f, RZ, 0xc0, !PT ;  /* 0x0000001f02ff7812 */ /* 0x000fe2000780c0ff */
[----:B------:R-:W-:Y:S01]  /*ee60*/  ULDC UR5, c[0x0][0x658] ;  /* 0x0001960000057ab9 */ /* 0x000fe20000000800 */
[----:B------:R-:W-:Y:S01]  /*ee70*/  UMOV UR6, 0xffffffff ;  /* 0xffffffff00067882 */ /* 0x000fe20000000000 */
[----:B------:R-:W-:Y:S01]  /*ee80*/  BSSY B0, `(.L_x_297) ;  /* 0x00000d0000007945 */ /* 0x000fe20003800000 */
[----:B------:R-:W-:Y:S01]  /*ee90*/  USHF.L.U32 UR6, UR6, UR5, URZ ;  /* 0x0000000506067299 */ /* 0x000fe2000800063f */
[C---:B------:R-:W-:Y:S01]  /*eea0*/  ISETP.NE.AND P3, PT, R3.reuse, RZ, PT ;  /* 0x000000ff0300720c */ /* 0x040fe20003f65270 */
[----:B------:R-:W-:Y:S01]  /*eeb0*/  IMAD.MOV.U32 R9, RZ, RZ, 0x1 ;  /* 0x00000001ff097424 */ /* 0x000fe200078e00ff */
[----:B------:R-:W-:Y:S01]  /*eec0*/  ISETP.NE.OR P0, PT, R3, RZ, !P0 ;  /* 0x000000ff0300720c */ /* 0x000fe20004705670 */
[----:B------:R-:W-:Y:S01]  /*eed0*/  IMAD.MOV.U32 R0, RZ, RZ, 0x1 ;  /* 0x00000001ff007424 */ /* 0x000fe200078e00ff */
[----:B------:R-:W-:Y:S01]  /*eee0*/  ULDC UR4, c[0x0][0x600] ;  /* 0x0001800000047ab9 */ /* 0x000fe20000000800 */
[----:B------:R-:W-:Y:S01]  /*eef0*/  IMAD.MOV.U32 R8, RZ, RZ, RZ ;  /* 0x000000ffff087224 */ /* 0x000fe200078e00ff */
[----:B------:R-:W-:Y:S01]  /*ef00*/  UMOV UR8, 0x1 ;  /* 0x0000000100087882 */ /* 0x000fe20000000000 */
[----:B------:R-:W-:-:S02]  /*ef10*/  UIADD3 UR27, UR14, 0x1, URZ ;  /* 0x000000010e1b7890 */ /* 0x000fc4000fffe03f */
[----:B------:R-:W-:Y:S02]  /*ef20*/  ULOP3.LUT UR26, UR13, 0x2, URZ, 0xfc, !UPT ;  /* 0x000000020d1a7892 */ /* 0x000fe4000f8efc3f */
[----:B------:R-:W-:Y:S02]  /*ef30*/  UIADD3 UR4, UR4, -0x1, URZ ;  /* 0xffffffff04047890 */ /* 0x000fe4000fffe03f */
[----:B------:R-:W-:Y:S02]  /*ef40*/  USHF.L.U32 UR5, UR8, UR5, URZ ;  /* 0x0000000508057299 */ /* 0x000fe4000800063f */
[----:B------:R-:W-:Y:S01]  /*ef50*/  ULOP3.LUT UR6, URZ, UR6, URZ, 0x33, !UPT ;  /* 0x000000063f067292 */ /* 0x000fe2000f8e333f */
[----:B------:R-:W-:-:S11]  /*ef60*/  ULDC.64 UR24, c[0x0][0x198] ;  /* 0x0000660000187ab9 */ /* 0x000fd60000000a00 */
.L_x_309:
[----:B------:R-:W-:-:S03]  /*ef70*/  UMOV UR8, 0xffffffff ;  /* 0xffffffff00087882 */ /* 0x000fc60000000000 */
[----:B01----:R-:W-:Y:S05]  /*ef80*/  BRA.DIV UR8, `(.L_x_298) ;  /* 0x0000000e08e47947 */ /* 0x003fea000b800000 */
[----:B------:R-:W-:-:S13]  /*ef90*/  ELECT P1, URZ, PT ;  /* 0x00000000003f782f */ /* 0x000fda0003820000 */
.L_x_320:
[----:B------:R-:W0:Y:S01]  /*efa0*/  LDC R2, c[0x0][0x28c] ;  /* 0x0000a300ff027b82 */ /* 0x000e220000000800 */
[----:B------:R-:W-:Y:S01]  /*efb0*/  BSSY B1, `(.L_x_299) ;  /* 0x000003b000017945 */ /* 0x000fe20003800000 */
[----:B0-----:R-:W-:-:S13]  /*efc0*/  ISETP.LT.OR P1, PT, R2, 0x1, !P1 ;  /* 0x000000010200780c */ /* 0x001fda0004f21670 */
[----:B------:R-:W-:Y:S05]  /*efd0*/  @P1 BRA `(.L_x_300) ;  /* 0x0000000000e01947 */ /* 0x000fea0003800000 */
[----:B------:R-:W2:Y:S04]  /*efe0*/  LDL.LU R4, [R1+0x88] ;  /* 0x0000880001047983 */ /* 0x000ea80000300800 */
[----:B------:R-:W3:Y:S01]  /*eff0*/  LDL.LU R3, [R1+0x84] ;  /* 0x0000840001037983 */ /* 0x000ee20000300800 */
[----:B------:R-:W-:Y:S02]  /*f000*/  IMAD.MOV.U32 R12, RZ, RZ, RZ ;  /* 0x000000ffff0c7224 */ /* 0x000fe400078e00ff */
[----:B------:R-:W-:Y:S02]  /*f010*/  IMAD.U32 R13, RZ, RZ, UR27 ;  /* 0x0000001bff0d7e24 */ /* 0x000fe4000f8e00ff */
[----:B------:R-:W-:Y:S02]  /*f020*/  IMAD.MOV.U32 R2, RZ, RZ, R0 ;  /* 0x000000ffff027224 */ /* 0x000fe400078e0000 */
[----:B--2---:R-:W-:-:S02]  /*f030*/  IMAD.SHL.U32 R6, R4, 0x100, RZ ;  /* 0x0000010004067824 */ /* 0x004fc400078e00ff */
[----:B---3--:R-:W-:Y:S02]  /*f040*/  IMAD.SHL.U32 R7, R3, 0x40, RZ ;  /* 0x0000004003077824 */ /* 0x008fe400078e00ff */
[----:B------:R-:W-:-:S07]  /*f050*/  IMAD.MOV.U32 R3, RZ, RZ, R8 ;  /* 0x000000ffff037224 */ /* 0x000fce00078e0008 */
.L_x_304:
[----:B------:R-:W0:Y:S01]  /*f060*/  S2R R5, SR_CgaCtaId ;  /* 0x0000000000057919 */ /* 0x000e220000008800 */
[----:B------:R-:W-:-:S04]  /*f070*/  MOV R4, 0x400 ;  /* 0x0000040000047802 */ /* 0x000fc80000000f00 */
[----:B0-----:R-:W-:Y:S02]  /*f080*/  LEA R10, R5, R4, 0x18 ;  /* 0x00000004050a7211 */ /* 0x001fe400078ec0ff */
[----:B------:R-:W-:Y:S01]  /*f090*/  SHF.L.U32 R4, R2, 0x1f, RZ ;  /* 0x0000001f02047819 */ /* 0x000fe200000006ff */
[----:B------:R-:W0:Y:S02]  /*f0a0*/  @!P3 LDC R5, c[0x0][0x500] ;  /* 0x00014000ff05bb82 */ /* 0x000e240000000800 */
[----:B------:R-:W-:-:S04]  /*f0b0*/  IMAD R11, R3, 0x8, R10 ;  /* 0x00000008030b7824 */ /* 0x000fc800078e020a */
[----:B------:R-:W1:Y:S02]  /*f0c0*/  SYNCS.PHASECHK.TRANS64.TRYWAIT P1, [R11+URZ+0x10], R4 ;  /* 0x000010040b0075a7 */ /* 0x000e64000802017f */
[----:B-1----:R-:W-:Y:S05]  /*f0d0*/  @!P1 BRA `(.L_x_301) ;  /* 0x0000000c00b09947 */ /* 0x002fea0003800000 */
.L_x_321:
[----:B------:R-:W-:Y:S01]  /*f0e0*/  UPRMT UR8, UR26, 0x9910, URZ ;  /* 0x000099101a087896 */ /* 0x000fe2000800003f */
[----:B0-----:R0:W-:Y:S03]  /*f0f0*/  @!P3 SYNCS.ARRIVE.TRANS64 RZ, [R11+URZ], R5 ;  /* 0x000000050bffb9a7 */ /* 0x0011e6000800003f */
[----:B------:R-:W-:-:S06]  /*f100*/  UISETP.NE.AND UP0, UPT, UR8, 0x2, UPT ;  /* 0x000000020800788c */ /* 0x000fcc000bf05270 */
[----:B------:R-:W-:-:S13]  /*f110*/  PLOP3.LUT P1, PT, PT, PT, UP0, 0x80, 0x0 ;  /* 0x000000000000781c */ /* 0x000fda0003f2f008 */
[----:B0-----:R-:W-:Y:S05]  /*f120*/  @P1 BRA `(.L_x_302) ;  /* 0x0000000000041947 */ /* 0x001fea0003800000 */
[----:B------:R-:W-:Y:S01]  /*f130*/  BPT.TRAP 0x1 ;  /* 0x000000040000795c */ /* 0x000fe20000300000 */
.L_x_302:
[----:B------:R-:W-:Y:S05]  /*f140*/  @P0 BRA `(.L_x_303) ;  /* 0x0000000000040947 */ /* 0x000fea0003800000 */
[----:B------:R-:W-:Y:S01]  /*f150*/  BPT.TRAP 0x1 ;  /* 0x000000040000795c */ /* 0x000fe20000300000 */
.L_x_303:
[----:B------:R-:W2:Y:S01]  /*f160*/  LDL R5, [R1+0x78] ;  /* 0x0000780001057983 */ /* 0x000ea20000100800 */
[--C-:B-1----:R-:W-:Y:S01]  /*f170*/  IMAD R4, R3, 0x800, R10.reuse ;  /* 0x0000080003047824 */ /* 0x102fe200078e020a */
[----:B------:R-:W-:Y:S01]  /*f180*/  R2UR UR20, R7 ;  /* 0x00000000071472ca */ /* 0x000fe200000e0000 */
[----:B------:R-:W-:Y:S01]  /*f190*/  IMAD R10, R3, 0x2000, R10 ;  /* 0x00002000030a7824 */ /* 0x000fe200078e020a */
[----:B------:R-:W-:Y:S01]  /*f1a0*/  R2UR UR9, R11 ;  /* 0x000000000b0972ca */ /* 0x000fe200000e0000 */
[----:B------:R-:W-:Y:S01]  /*f1b0*/  VIADD R13, R13, 0xffffffff ;  /* 0xffffffff0d0d7836 */ /* 0x000fe20000000000 */
[----:B------:R-:W-:Y:S01]  /*f1c0*/  R2UR UR8, R4 ;  /* 0x00000000040872ca */ /* 0x000fe200000e0000 */
[----:B------:R-:W-:Y:S01]  /*f1d0*/  UIADD3 UR16, UP0, UR24, 0xf0, URZ ;  /* 0x000000f018107890 */ /* 0x000fe2000ff1e03f */
[----:B------:R-:W-:Y:S01]  /*f1e0*/  R2UR UR11, R10 ;  /* 0x000000000a0b72ca */ /* 0x000fe200000e0000 */
[----:B------:R-:W-:Y:S01]  /*f1f0*/  UIADD3 UR28, UP1, UR24, 0x1f0, URZ ;  /* 0x000001f0181c7890 */ /* 0x000fe2000ff3e03f */
[----:B------:R-:W-:Y:S01]  /*f200*/  R2UR UR10, R12 ;  /* 0x000000000c0a72ca */ /* 0x000fe200000e0000 */
[----:B------:R-:W-:Y:S01]  /*f210*/  UIADD3.X UR17, URZ, UR25, URZ, UP0, !UPT ;  /* 0x000000193f117290 */ /* 0x000fe200087fe43f */
[----:B------:R-:W-:Y:S01]  /*f220*/  R2UR UR21, R6 ;  /* 0x00000000061572ca */ /* 0x000fe200000e0000 */
[----:B------:R-:W-:Y:S01]  /*f230*/  VIADD R3, R3, 0x1 ;  /* 0x0000000103037836 */ /* 0x000fe20000000000 */
[----:B------:R-:W-:Y:S01]  /*f240*/  ISETP.GT.AND P2, PT, R13, 0x1, PT ;  /* 0x000000010d00780c */ /* 0x000fe20003f44270 */
[----:B------:R-:W-:Y:S01]  /*f250*/  UIADD3.X UR29, URZ, UR25, URZ, UP1, !UPT ;  /* 0x000000193f1d7290 */ /* 0x000fe20008ffe43f */
[----:B------:R-:W-:Y:S01]  /*f260*/  VIADD R12, R12, 0x20 ;  /* 0x000000200c0c7836 */ /* 0x000fe20000000000 */
[----:B------:R-:W-:Y:S01]  /*f270*/  UMOV UR18, 0x0 ;  /* 0x0000000000127882 */ /* 0x000fe20000000000 */
[----:B------:R-:W-:Y:S01]  /*f280*/  UMOV UR19, 0x10000000 ;  /* 0x1000000000137882 */ /* 0x000fe20000000000 */
[----:B------:R-:W-:Y:S01]  /*f290*/  UIADD3 UR8, UR8, 0x100, URZ ;  /* 0x0000010008087890 */ /* 0x000fe2000fffe03f */
[----:B------:R-:W-:Y:S01]  /*f2a0*/  ISETP.NE.AND P1, PT, R3, 0x2, PT ;  /* 0x000000020300780c */ /* 0x000fe20003f25270 */
[----:B------:R-:W-:-:S03]  /*f2b0*/  UIADD3 UR15, UR11, 0x1100, URZ ;  /* 0x000011000b0f7890 */ /* 0x000fc6000fffe03f */
[----:B------:R-:W-:Y:S01]  /*f2c0*/  UMOV UR11, UR20 ;  /* 0x00000014000b7c82 */ /* 0x000fe20008000000 */
[----:B------:R-:W-:Y:S02]  /*f2d0*/  SEL R3, R3, RZ, P1 ;  /* 0x000000ff03037207 */ /* 0x000fe40000800000 */
[----:B--2---:R-:W-:Y:S02]  /*f2e0*/  R2UR UR12, R5 ;  /* 0x00000000050c72ca */ /* 0x004fe400000e0000 */
[----:B------:R-:W-:-:S04]  /*f2f0*/  SEL R5, RZ, 0x1, P1 ;  /* 0x00000001ff057807 */ /* 0x000fc80000800000 */
[----:B------:R-:W-:-:S07]  /*f300*/  LOP3.LUT R2, R2, R5, RZ, 0x3c, !PT ;  /* 0x0000000502027212 */ /* 0x000fce00078e3cff */
[----:B------:R0:W-:Y:S02]  /*f310*/  UTMALDG.3D [UR8], [UR16], desc[UR18] ;  /* 0x00001208100075b4 */ /* 0x0001e40008011000 */
[----:B0-----:R-:W-:Y:S01]  /*f320*/  UMOV UR8, UR15 ;  /* 0x0000000f00087c82 */ /* 0x001fe20008000000 */
[----:B------:R-:W-:Y:S02]  /*f330*/  UMOV UR11, UR21 ;  /* 0x00000015000b7c82 */ /* 0x000fe40008000000 */
[----:B------:R0:W-:Y:S02]  /*f340*/  UTMALDG.3D [UR8], [UR28], desc[UR18] ;  /* 0x000012081c0075b4 */ /* 0x0001e40008011000 */
[----:B0-----:R-:W-:Y:S05]  /*f350*/  @P2 BRA `(.L_x_304) ;  /* 0xfffffffc00402947 */ /* 0x001fea000383ffff */
.L_x_300:
[----:B------:R-:W-:Y:S05]  /*f360*/  BSYNC B1 ;  /* 0x0000000000017941 */ /* 0x000fea0003800000 */
.L_x_299:
[----:B------:R-:W2:Y:S01]  /*f370*/  LDL.LU R15, [R1+0x7c] ;  /* 0x00007c00010f7983 */ /* 0x000ea20000300800 */
[----:B------:R-:W-:Y:S01]  /*f380*/  LOP3.LUT P4, RZ, R9, 0xff, RZ, 0xc0, !PT ;  /* 0x000000ff09ff7812 */ /* 0x000fe2000788c0ff */
[----:B------:R-:W-:Y:S01]  /*f390*/  VIADD R8, R8, UR14 ;  /* 0x0000000e08087c36 */ /* 0x000fe20008000000 */
[----:B------:R-:W-:Y:S01]  /*f3a0*/  ULDC.64 UR8, c[0x0][0x650] ;  /* 0x0001940000087ab9 */ /* 0x000fe20000000a00 */
[----:B------:R-:W3:Y:S01]  /*f3b0*/  LDL.LU R14, [R1+0x80] ;  /* 0x00008000010e7983 */ /* 0x000ee20000300800 */
[----:B------:R-:W-:Y:S01]  /*f3c0*/  IMAD.MOV.U32 R5, RZ, RZ, -0x1 ;  /* 0xffffffffff057424 */ /* 0x000fe200078e00ff */
[----:B------:R-:W-:Y:S01]  /*f3d0*/  BSSY B1, `(.L_x_305) ;  /* 0x0000078000017945 */ /* 0x000fe20003800000 */
[----:B------:R-:W-:Y:S02]  /*f3e0*/  SHF.R.U32.HI R2, RZ, 0x1, R8 ;  /* 0x00000001ff027819 */ /* 0x000fe40000011608 */
[----:B------:R-:W-:Y:S02]  /*f3f0*/  ISETP.GT.U32.AND P1, PT, R8, 0x1, PT ;  /* 0x000000010800780c */ /* 0x000fe40003f24070 */
[----:B------:R-:W-:-:S02]  /*f400*/  LOP3.LUT R2, R2, 0x1, RZ, 0xc0, !PT ;  /* 0x0000000102027812 */ /* 0x000fc400078ec0ff */
[----:B------:R-:W-:Y:S01]  /*f410*/  LOP3.LUT R8, R8, 0x1, RZ, 0xc0, !PT ;  /* 0x0000000108087812 */ /* 0x000fe200078ec0ff */
[----:B------:R-:W0:Y:S01]  /*f420*/  @P4 S2R R4, SR_CgaCtaId ;  /* 0x0000000000044919 */ /* 0x000e220000008800 */
[----:B------:R-:W-:Y:S02]  /*f430*/  @P4 MOV R3, 0x400 ;  /* 0x0000040000034802 */ /* 0x000fe40000000f00 */
[----:B------:R-:W-:Y:S02]  /*f440*/  ISETP.NE.U32.AND P2, PT, R2, 0x1, PT ;  /* 0x000000010200780c */ /* 0x000fe40003f45070 */
[----:B------:R-:W-:Y:S02]  /*f450*/  PRMT R9, RZ, 0x7610, R9 ;  /* 0x00007610ff097816 */ /* 0x000fe40000000009 */
[----:B0-----:R-:W-:Y:S01]  /*f460*/  @P4 LEA R3, R4, R3, 0x18 ;  /* 0x0000000304034211 */ /* 0x001fe200078ec0ff */
[----:B------:R-:W-:-:S03]  /*f470*/  IMAD.U32 R4, RZ, RZ, UR14 ;  /* 0x0000000eff047e24 */ /* 0x000fc6000f8e00ff */
[----:B------:R0:W-:Y:S02]  /*f480*/  @P4 SYNCS.ARRIVE.TRANS64.A1T0 RZ, [R3+URZ+0x58], RZ ;  /* 0x000058ff03ff49a7 */ /* 0x0001e4000810003f */
[C---:B------:R-:W-:Y:S02]  /*f490*/  ISETP.LT.U32.AND P1, PT, R4.reuse, 0x2, P1 ;  /* 0x000000020400780c */ /* 0x040fe40000f21070 */
[----:B------:R-:W-:Y:S01]  /*f4a0*/  ISETP.GT.U32.AND P2, PT, R4, 0x1, !P2 ;  /* 0x000000010400780c */ /* 0x000fe20005744070 */
[----:B------:R-:W-:Y:S01]  /*f4b0*/  IMAD.MOV.U32 R4, RZ, RZ, -0x1 ;  /* 0xffffffffff047424 */ /* 0x000fe200078e00ff */
[----:B0-----:R-:W-:Y:S02]  /*f4c0*/  SEL R3, RZ, 0x1, !P1 ;  /* 0x00000001ff037807 */ /* 0x001fe40004800000 */
[----:B------:R-:W-:-:S04]  /*f4d0*/  SEL R2, RZ, 0x1, !P2 ;  /* 0x00000001ff027807 */ /* 0x000fc80005000000 */
[----:B------:R-:W-:Y:S01]  /*f4e0*/  LOP3.LUT R0, R2, R0, R3, 0x96, !PT ;  /* 0x0000000002007212 */ /* 0x000fe200078e9603 */
[----:B------:R-:W-:Y:S01]  /*f4f0*/  IMAD.MOV.U32 R3, RZ, RZ, -0x1 ;  /* 0xffffffffff037424 */ /* 0x000fe200078e00ff */
[----:B------:R-:W-:Y:S02]  /*f500*/  PRMT R2, RZ, 0x7610, R2 ;  /* 0x00007610ff027816 */ /* 0x000fe40000000002 */
[----:B---3--:R-:W-:-:S04]  /*f510*/  IADD3 R14, P4, R14, UR22, RZ ;  /* 0x000000160e0e7c10 */ /* 0x008fc8000ff9e0ff */
[----:B--2---:R-:W-:Y:S01]  /*f520*/  IADD3.X R15, R15, UR7, RZ, P4, !PT ;  /* 0x000000070f0f7c10 */ /* 0x004fe2000a7fe4ff */
[----:B------:R0:W-:Y:S01]  /*f530*/  STL [R1+0x80], R14 ;  /* 0x0000800e01007387 */ /* 0x0001e20000100800 */
[----:B------:R-:W-:-:S03]  /*f540*/  ISETP.GE.U32.AND P4, PT, R14, UR8, PT ;  /* 0x000000080e007c0c */ /* 0x000fc6000bf86070 */
[----:B------:R0:W-:Y:S01]  /*f550*/  STL [R1+0x7c], R15 ;  /* 0x00007c0f01007387 */ /* 0x0001e20000100800 */
[----:B------:R-:W-:-:S03]  /*f560*/  ISETP.GE.U32.AND.EX P1, PT, R15, UR9, PT, P4 ;  /* 0x000000090f007c0c */ /* 0x000fc6000bf26140 */
[----:B------:R0:W-:Y:S04]  /*f570*/  STL [R1+0x84], R5 ;  /* 0x0000840501007387 */ /* 0x0001e80000100800 */
[----:B------:R0:W-:Y:S04]  /*f580*/  STL [R1+0x88], R4 ;  /* 0x0000880401007387 */ /* 0x0001e80000100800 */
[----:B------:R0:W-:Y:S02]  /*f590*/  STL [R1+0x78], R3 ;  /* 0x0000780301007387 */ /* 0x0001e40000100800 */
[----:B------:R-:W-:Y:S05]  /*f5a0*/  @P1 BRA `(.L_x_306) ;  /* 0x0000000400681947 */ /* 0x000fea0003800000 */
[----:B------:R-:W0:Y:S01]  /*f5b0*/  S2UR UR8, SR_CTAID.X ;  /* 0x00000000000879c3 */ /* 0x000e220000002500 */
[----:B------:R-:W-:Y:S01]  /*f5c0*/  ULDC.64 UR10, c[0x0][0x628] ;  /* 0x00018a00000a7ab9 */ /* 0x000fe20000000a00 */
[----:B------:R-:W-:Y:S01]  /*f5d0*/  ULDC UR9, c[0x0][0x150] ;  /* 0x0000540000097ab9 */ /* 0x000fe20000000800 */
[----:B------:R-:W-:Y:S01]  /*f5e0*/  ISETP.NE.U32.AND P1, PT, RZ, UR10, PT ;  /* 0x0000000aff007c0c */ /* 0x000fe2000bf25070 */
[----:B------:R-:W-:Y:S01]  /*f5f0*/  ULDC UR12, c[0x0][0x630] ;  /* 0x00018c00000c7ab9 */ /* 0x000fe20000000800 */
[----:B------:R-:W-:Y:S01]  /*f600*/  ULDC UR16, c[0x0][0x154] ;  /* 0x0000550000107ab9 */ /* 0x000fe20000000800 */
[----:B------:R-:W-:Y:S01]  /*f610*/  IMAD.MOV.U32 R2, RZ, RZ, R14 ;  /* 0x000000ffff027224 */ /* 0x000fe200078e000e */
[----:B------:R-:W-:Y:S01]  /*f620*/  ISETP.NE.AND.EX P1, PT, RZ, UR11, PT, P1 ;  /* 0x0000000bff007c0c */ /* 0x000fe2000bf25310 */
[----:B------:R-:W1:Y:S01]  /*f630*/  S2UR UR15, SR_CTAID.Y ;  /* 0x00000000000f79c3 */ /* 0x000e620000002600 */
[----:B0-----:R-:W-:-:S05]  /*f640*/  I2FP.F32.U32 R3, UR8 ;  /* 0x0000000800037c45 */ /* 0x001fca0008201000 */
[----:B------:R-:W-:Y:S01]  /*f650*/  FMUL R12, R3, UR9 ;  /* 0x00000009030c7c20 */ /* 0x000fe20008400000 */
[----:B------:R-:W-:-:S05]  /*f660*/  IMAD.MOV.U32 R3, RZ, RZ, R15 ;  /* 0x000000ffff037224 */ /* 0x000fca00078e000f */
[----:B------:R-:W-:Y:S05]  /*f670*/  @!P1 BRA `(.L_x_307) ;  /* 0x0000000000289947 */ /* 0x000fea0003800000 */
[----:B------:R-:W-:Y:S02]  /*f680*/  ULDC UR9, c[0x0][0x634] ;  /* 0x00018d0000097ab9 */ /* 0x000fe40000000800 */
[----:B------:R-:W-:-:S05]  /*f690*/  IADD3 R7, P1, R14, UR9, RZ ;  /* 0x000000090e077c10 */ /* 0x000fca000ff3e0ff */
[----:B------:R-:W-:-:S04]  /*f6a0*/  IMAD.X R11, RZ, RZ, R15, P1 ;  /* 0x000000ffff0b7224 */ /* 0x000fc800008e060f */
[----:B------:R-:W-:-:S04]  /*f6b0*/  IMAD.WIDE.U32 R4, R11, UR10, RZ ;  /* 0x0000000a0b047c25 */ /* 0x000fc8000f8e00ff */
[----:B------:R-:W-:-:S04]  /*f6c0*/  IMAD.WIDE.U32 R4, P1, R7, UR11, R4 ;  /* 0x0000000b07047c25 */ /* 0x000fc8000f820004 */
[----:B------:R-:W-:-:S04]  /*f6d0*/  IMAD.WIDE.U32 R6, R7, UR10, RZ ;  /* 0x0000000a07067c25 */ /* 0x000fc8000f8e00ff */
[----:B------:R-:W-:Y:S01]  /*f6e0*/  IMAD.X R3, RZ, RZ, RZ, P1 ;  /* 0x000000ffff037224 */ /* 0x000fe200008e06ff */
[----:B------:R-:W-:Y:S01]  /*f6f0*/  IADD3 RZ, P1, R7, R4, RZ ;  /* 0x0000000407ff7210 */ /* 0x000fe20007f3e0ff */
[----:B------:R-:W-:-:S04]  /*f700*/  IMAD.MOV.U32 R2, RZ, RZ, R5 ;  /* 0x000000ffff027224 */ /* 0x000fc800078e0005 */
[----:B------:R-:W-:-:S08]  /*f710*/  IMAD.WIDE.U32.X R2, R11, UR11, R2, P1 ;  /* 0x0000000b0b027c25 */ /* 0x000fd000088e0402 */
.L_x_307:
[--C-:B------:R-:W-:Y:S01]  /*f720*/  SHF.R.U64 R10, R2, UR12, R3.reuse ;  /* 0x0000000c020a7c19 */ /* 0x100fe20008001203 */
[----:B------:R-:W0:Y:S01]  /*f730*/  F2I.U32.TRUNC.NTZ R12, R12 ;  /* 0x0000000c000c7305 */ /* 0x000e22000020f000 */
[----:B------:R-:W-:Y:S01]  /*f740*/  SHF.R.U32.HI R2, RZ, UR12, R3 ;  /* 0x0000000cff027c19 */ /* 0x000fe20008011603 */
[----:B------:R-:W-:Y:S01]  /*f750*/  ULDC.64 UR10, c[0x0][0x620] ;  /* 0x00018800000a7ab9 */ /* 0x000fe20000000a00 */
[----:B------:R-:W-:Y:S01]  /*f760*/  IADD3 R5, P1, RZ, -R10, RZ ;  /* 0x8000000aff057210 */ /* 0x000fe20007f3e0ff */
[----:B------:R-:W-:Y:S01]  /*f770*/  IMAD.MOV.U32 R3, RZ, RZ, R15 ;  /* 0x000000ffff037224 */ /* 0x000fe200078e000f */
[----:B-1----:R-:W-:Y:S01]  /*f780*/  I2FP.F32.U32 R4, UR15 ;  /* 0x0000000f00047c45 */ /* 0x002fe20008201000 */
[----:B------:R-:W-:Y:S01]  /*f790*/  ULDC UR12, c[0x0][0x658] ;  /* 0x00019600000c7ab9 */ /* 0x000fe20000000800 */
[----:B------:R-:W-:Y:S01]  /*f7a0*/  ULDC UR18, c[0x0][0x648] ;  /* 0x0001920000127ab9 */ /* 0x000fe20000000800 */
[----:B------:R-:W-:Y:S02]  /*f7b0*/  IMAD.X R2, RZ, RZ, ~R2, P1 ;  /* 0x000000ffff027224 */ /* 0x000fe400008e0e02 */
[----:B------:R-:W-:Y:S01]  /*f7c0*/  FMUL R6, R4, UR16 ;  /* 0x0000001004067c20 */ /* 0x000fe20008400000 */
[----:B------:R-:W-:Y:S01]  /*f7d0*/  ULDC.64 UR16, c[0x0][0x640] ;  /* 0x0001900000107ab9 */ /* 0x000fe20000000a00 */
[----:B------:R-:W-:Y:S01]  /*f7e0*/  IMAD R4, R2, UR10, RZ ;  /* 0x0000000a02047c24 */ /* 0x000fe2000f8e02ff */
[----:B------:R-:W-:Y:S01]  /*f7f0*/  ISETP.NE.U32.AND P1, PT, RZ, UR16, PT ;  /* 0x00000010ff007c0c */ /* 0x000fe2000bf25070 */
[----:B------:R-:W-:Y:S01]  /*f800*/  IMAD.MOV.U32 R2, RZ, RZ, R14 ;  /* 0x000000ffff027224 */ /* 0x000fe200078e000e */
[----:B0-----:R-:W-:Y:S01]  /*f810*/  R2UR UR9, R12 ;  /* 0x000000000c0972ca */ /* 0x001fe200000e0000 */
[----:B------:R-:W0:Y:S01]  /*f820*/  LDC R14, c[0x0][0x610] ;  /* 0x00018400ff0e7b82 */ /* 0x000e220000000800 */
[----:B------:R-:W1:Y:S01]  /*f830*/  F2I.U32.TRUNC.NTZ R6, R6 ;  /* 0x0000000600067305 */ /* 0x000e62000020f000 */
[----:B------:R-:W-:Y:S01]  /*f840*/  IMAD.WIDE.U32 R2, R5, UR10, R2 ;  /* 0x0000000a05027c25 */ /* 0x000fe2000f8e0002 */
[----:B------:R-:W-:Y:S01]  /*f850*/  ULDC UR10, c[0x0][0x618] ;  /* 0x00018600000a7ab9 */ /* 0x000fe20000000800 */
[----:B------:R-:W-:-:S02]  /*f860*/  ISETP.NE.AND.EX P1, PT, RZ, UR17, PT, P1 ;  /* 0x00000011ff007c0c */ /* 0x000fc4000bf25310 */
[----:B------:R-:W-:-:S04]  /*f870*/  IMAD R5, R5, UR11, R4 ;  /* 0x0000000b05057c24 */ /* 0x000fc8000f8e0204 */
[----:B------:R-:W-:-:S05]  /*f880*/  IMAD.IADD R3, R3, 0x1, R5 ;  /* 0x0000000103037824 */ /* 0x000fca00078e0205 */
[--C-:B------:R-:W-:Y:S02]  /*f890*/  SHF.R.U64 R12, R2, UR10, R3.reuse ;  /* 0x0000000a020c7c19 */ /* 0x100fe40008001203 */
[----:B------:R-:W-:Y:S01]  /*f8a0*/  SHF.R.U32.HI R3, RZ, UR10, R3 ;  /* 0x0000000aff037c19 */ /* 0x000fe20008011603 */
[----:B------:R-:W-:Y:S01]  /*f8b0*/  ULDC UR10, c[0x0][0x608] ;  /* 0x00018200000a7ab9 */ /* 0x000fe20000000800 */
[----:B-1----:R-:W-:Y:S02]  /*f8c0*/  R2UR UR11, R6 ;  /* 0x00000000060b72ca */ /* 0x002fe400000e0000 */
[--C-:B------:R-:W-:Y:S02]  /*f8d0*/  SHF.R.U64 R13, R12, UR10, R3.reuse ;  /* 0x0000000a0c0d7c19 */ /* 0x100fe40008001203 */
[----:B------:R-:W-:Y:S01]  /*f8e0*/  SHF.R.U32.HI R2, RZ, UR10, R3 ;  /* 0x0000000aff027c19 */ /* 0x000fe20008011603 */
[----:B------:R-:W-:-:S03]  /*f8f0*/  UIADD3 UR10, -UR9, URZ, URZ ;  /* 0x0000003f090a7290 */ /* 0x000fc6000fffe13f */
[--C-:B------:R-:W-:Y:S01]  /*f900*/  SHF.R.U64 R15, R13, UR12, R2.reuse ;  /* 0x0000000c0d0f7c19 */ /* 0x100fe20008001202 */
[----:B------:R-:W-:Y:S01]  /*f910*/  ULDC UR9, c[0x0][0x144] ;  /* 0x0000510000097ab9 */ /* 0x000fe20000000800 */
[----:B------:R-:W-:-:S03]  /*f920*/  SHF.R.U32.HI R3, RZ, UR12, R2 ;  /* 0x0000000cff037c19 */ /* 0x000fc60008011602 */
[----:B------:R-:W-:Y:S01]  /*f930*/  IMAD.MOV.U32 R2, RZ, RZ, R15 ;  /* 0x000000ffff027224 */ /* 0x000fe200078e000f */
[----:B------:R-:W-:Y:S06]  /*f940*/  @!P1 BRA `(.L_x_308) ;  /* 0x0000000000289947 */ /* 0x000fec0003800000 */
        /* <DEDUP_REMOVED lines=10> */
.L_x_308:
[----:B------:R-:W-:Y:S01]  /*f9f0*/  UIADD3 UR11, -UR11, URZ, URZ ;  /* 0x0000003f0b0b7290 */ /* 0x000fe2000fffe13f */
[----:B------:R-:W-:Y:S01]  /*fa00*/  SHF.R.U64 R3, R2, UR18, R3 ;  /* 0x0000001202037c19 */ /* 0x000fe20008001203 */
[----:B------:R-:W-:Y:S01]  /*fa10*/  UIMAD UR8, UR9, UR10, UR8 ;  /* 0x0000000a090872a4 */ /* 0x000fe2000f8e0208 */
[----:B------:R-:W-:Y:S01]  /*fa20*/  LOP3.LUT R2, R13, UR6, RZ, 0xc0, !PT ;  /* 0x000000060d027c12 */ /* 0x000fe2000f8ec0ff */
[----:B------:R-:W-:Y:S01]  /*fa30*/  IMAD.MOV.U32 R6, RZ, RZ, 0x1 ;  /* 0x00000001ff067424 */ /* 0x000fe200078e00ff */
[----:B------:R-:W-:Y:S01]  /*fa40*/  ULDC UR9, c[0x0][0x148] ;  /* 0x0000520000097ab9 */ /* 0x000fe20000000800 */
[----:B------:R-:W-:Y:S01]  /*fa50*/  IMAD.MOV R4, RZ, RZ, -R3 ;  /* 0x000000ffff047224 */ /* 0x000fe200078e0a03 */
[----:B------:R-:W-:Y:S01]  /*fa60*/  @UP2 UIMAD UR8, UR9, UR11, UR15 ;  /* 0x0000000b090822a4 */ /* 0x000fe2000f8e020f */
[----:B------:R-:W-:Y:S01]  /*fa70*/  IMAD R3, R3, UR5, R2 ;  /* 0x0000000503037c24 */ /* 0x000fe2000f8e0202 */
[----:B------:R-:W-:Y:S01]  /*fa80*/  LOP3.LUT R5, R12, UR4, RZ, 0xc0, !PT ;  /* 0x000000040c057c12 */ /* 0x000fe2000f8ec0ff */
[----:B------:R-:W-:Y:S01]  /*fa90*/  ULDC UR9, c[0x0][0x638] ;  /* 0x00018e0000097ab9 */ /* 0x000fe20000000800 */
[----:B------:R-:W-:Y:S01]  /*faa0*/  PLOP3.LUT P1, PT, PT, PT, UP2, 0x80, 0x0 ;  /* 0x000000000000781c */ /* 0x000fe20003f2f028 */
[----:B------:R-:W-:-:S02]  /*fab0*/  IMAD R2, R4, UR9, R15 ;  /* 0x0000000904027c24 */ /* 0x000fc4000f8e020f */
[----:B0-----:R-:W-:Y:S01]  /*fac0*/  IMAD R3, R3, R14, UR8 ;  /* 0x0000000803037e24 */ /* 0x001fe2000f8e020e */
[----:B------:R-:W-:Y:S02]  /*fad0*/  ULDC UR8, c[0x0][0x600] ;  /* 0x0001800000087ab9 */ /* 0x000fe40000000800 */
[----:B------:R-:W-:Y:S01]  /*fae0*/  IMAD R4, R2, UR8, R5 ;  /* 0x0000000802047c24 */ /* 0x000fe2000f8e0205 */
[----:B------:R-:W-:-:S04]  /*faf0*/  PRMT R2, R6, 0x7610, R2 ;  /* 0x0000761006027816 */ /* 0x000fc80000000002 */
[----:B------:R-:W-:Y:S02]  /*fb00*/  SEL R5, R4, R3, !P1 ;  /* 0x0000000304057207 */ /* 0x000fe40004800000 */
[----:B------:R-:W-:-:S03]  /*fb10*/  SEL R3, R3, R4, !P1 ;  /* 0x0000000403037207 */ /* 0x000fc60004800000 */
[----:B------:R1:W-:Y:S04]  /*fb20*/  STL [R1+0x88], R5 ;  /* 0x0000880501007387 */ /* 0x0003e80000100800 */
[----:B------:R1:W-:Y:S04]  /*fb30*/  STL [R1+0x78], R10 ;  /* 0x0000780a01007387 */ /* 0x0003e80000100800 */
[----:B------:R1:W-:Y:S02]  /*fb40*/  STL [R1+0x84], R3 ;  /* 0x0000840301007387 */ /* 0x0003e40000100800 */
.L_x_306:
[----:B------:R-:W-:Y:S05]  /*fb50*/  BSYNC B1 ;  /* 0x0000000000017941 */ /* 0x000fea0003800000 */
.L_x_305:
[----:B------:R-:W-:-:S13]  /*fb60*/  LOP3.LUT P1, RZ, R2, 0xff, RZ, 0xc0, !PT ;  /* 0x000000ff02ff7812 */ /* 0x000fda000782c0ff */
[----:B------:R-:W-:Y:S05]  /*fb70*/  @P1 BRA `(.L_x_309) ;  /* 0xfffffff000fc1947 */ /* 0x000fea000383ffff */
[----:B------:R-:W-:Y:S05]  /*fb80*/  BSYNC B0 ;  /* 0x0000000000007941 */ /* 0x000fea0003800000 */
.L_x_297:
[----:B------:R-:W-:-:S03]  /*fb90*/  UMOV UR8, 0xffffffff ;  /* 0xffffffff00087882 */ /* 0x000fc60000000000 */
[----:B------:R-:W-:Y:S05]  /*fba0*/  BRA.DIV UR8, `(.L_x_310) ;  /* 0x0000000608107947 */ /* 0x000fea000b800000 */
[----:B------:R-:W-:-:S13]  /*fbb0*/  ELECT P0, URZ, PT ;  /* 0x00000000003f782f */ /* 0x000fda0003800000 */
.L_x_324:
[----:B------:R-:W-:Y:S04]  /*fbc0*/  BSSY B0, `(.L_x_311) ;  /* 0x000001a000007945 */ /* 0x000fe80003800000 */
[----:B------:R-:W-:Y:S05]  /*fbd0*/  @!P0 BRA `(.L_x_312) ;  /* 0x0000000000608947 */ /* 0x000fea0003800000 */
[----:B------:R-:W-:-:S04]  /*fbe0*/  ULOP3.LUT UR8, UR13, 0x2, URZ, 0xfc, !UPT ;  /* 0x000000020d087892 */ /* 0x000fc8000f8efc3f */
[----:B------:R-:W-:-:S06]  /*fbf0*/  UISETP.NE.AND UP0, UPT, UR8, 0x3, UPT ;  /* 0x000000030800788c */ /* 0x000fcc000bf05270 */
[----:B------:R-:W-:-:S13]  /*fc00*/  PLOP3.LUT P0, PT, PT, PT, UP0, 0x80, 0x0 ;  /* 0x000000000000781c */ /* 0x000fda0003f0f008 */
[----:B------:R-:W-:Y:S05]  /*fc10*/  @!P0 BRA `(.L_x_313) ;  /* 0x0000000000048947 */ /* 0x000fea0003800000 */
[----:B------:R-:W-:Y:S01]  /*fc20*/  BPT.TRAP 0x1 ;  /* 0x000000040000795c */ /* 0x000fe20000300000 */
.L_x_313:
[----:B01----:R-:W0:Y:S01]  /*fc30*/  S2R R3, SR_CgaCtaId ;  /* 0x0000000000037919 */ /* 0x003e220000008800 */
[----:B------:R-:W-:-:S04]  /*fc40*/  MOV R2, 0x400 ;  /* 0x0000040000027802 */ /* 0x000fc80000000f00 */
[----:B0-----:R-:W-:Y:S02]  /*fc50*/  LEA R3, R3, R2, 0x18 ;  /* 0x0000000203037211 */ /* 0x001fe400078ec0ff */
[----:B------:R-:W-:-:S03]  /*fc60*/  SHF.L.U32 R2, R0, 0x1f, RZ ;  /* 0x0000001f00027819 */ /* 0x000fc600000006ff */
[----:B------:R-:W-:-:S04]  /*fc70*/  VIADD R3, R3, 0x10 ;  /* 0x0000001003037836 */ /* 0x000fc80000000000 */
[C---:B------:R-:W-:Y:S02]  /*fc80*/  IMAD R7, R8.reuse, 0x8, R3 ;  /* 0x0000000808077824 */ /* 0x040fe400078e0203 */
[----:B------:R-:W-:Y:S02]  /*fc90*/  VIADD R8, R8, 0x1 ;  /* 0x0000000108087836 */ /* 0x000fe40000000000 */
[----:B------:R-:W0:Y:S03]  /*fca0*/  SYNCS.PHASECHK.TRANS64.TRYWAIT P0, [R7+URZ], R2 ;  /* 0x00000002070075a7 */ /* 0x000e26000800017f */
[----:B------:R-:W-:-:S04]  /*fcb0*/  ISETP.NE.AND P1, PT, R8, 0x2, PT ;  /* 0x000000020800780c */ /* 0x000fc80003f25270 */
[----:B------:R-:W-:Y:S02]  /*fcc0*/  SEL R5, RZ, 0x1, P1 ;  /* 0x00000001ff057807 */ /* 0x000fe40000800000 */
[----:B------:R-:W-:Y:S02]  /*fcd0*/  SEL R8, R8, RZ, P1 ;  /* 0x000000ff08087207 */ /* 0x000fe40000800000 */
[----:B------:R-:W-:Y:S01]  /*fce0*/  LOP3.LUT R0, R0, R5, RZ, 0x3c, !PT ;  /* 0x0000000500007212 */ /* 0x000fe200078e3cff */
[----:B0-----:R-:W-:Y:S06]  /*fcf0*/  @!P0 BRA `(.L_x_314) ;  /* 0x0000000000e08947 */ /* 0x001fec0003800000 */
.L_x_325:
[----:B------:R-:W-:Y:S01]  /*fd00*/  IMAD R3, R8, 0x8, R3 ;  /* 0x0000000808037824 */ /* 0x000fe200078e0203 */
[----:B------:R-:W-:-:S07]  /*fd10*/  SHF.L.U32 R0, R0, 0x1f, RZ ;  /* 0x0000001f00007819 */ /* 0x000fce00000006ff */
.L_x_315:
[----:B-1----:R1:W2:Y:S02]  /*fd20*/  SYNCS.PHASECHK.TRANS64.TRYWAIT P0, [R3+URZ], R0 ;  /* 0x00000000030075a7 */ /* 0x0022a4000800017f */
[----:B--2---:R-:W-:Y:S05]  /*fd30*/  @!P0 NANOSLEEP.SYNCS 0x989680 ;  /* 0x009896800000895d */ /* 0x004fea0003900000 */
[----:B------:R-:W2:Y:S02]  /*fd40*/  @!P0 SYNCS.PHASECHK.TRANS64 P0, [R3+URZ], R0 ;  /* 0x00000000030085a7 */ /* 0x000ea4000800007f */
[----:B--2---:R-:W-:Y:S05]  /*fd50*/  @!P0 BRA `(.L_x_315) ;  /* 0xfffffffc00f08947 */ /* 0x004fea000383ffff */
.L_x_312:
[----:B------:R-:W-:Y:S05]  /*fd60*/  BSYNC B0 ;  /* 0x0000000000007941 */ /* 0x000fea0003800000 */
.L_x_311:
[----:B------:R-:W-:Y:S05]  /*fd70*/  EXIT ;  /* 0x000000000000794d */ /* 0x000fea0003800000 */
.L_x_14:
[----:B0-----:R-:W-:-:S04]  /*fd80*/  IMAD.U32 R3, RZ, RZ, UR17 ;  /* 0x00000011ff037e24 */ /* 0x001fc8000f8e00ff */
[----:B------:R0:W1:Y:S03]  /*fd90*/  SYNCS.PHASECHK.TRANS64.TRYWAIT P0, [R3+URZ+-0x8], R0 ;  /* 0xfffff800030075a7 */ /* 0x000066000800017f */
[----:B-1----:R-:W-:Y:S05]  /*fda0*/  @!P0 NANOSLEEP.SYNCS 0x989680 ;  /* 0x009896800000895d */ /* 0x002fea0003900000 */
[----:B------:R-:W1:Y:S02]  /*fdb0*/  @!P0 SYNCS.PHASECHK.TRANS64 P0, [R3+URZ+-0x8], R0 ;  /* 0xfffff800030085a7 */ /* 0x000e64000800007f */
[----:B-1----:R-:W-:Y:S05]  /*fdc0*/  @!P0 BRA `(.L_x_14) ;  /* 0xfffffffc00ec8947 */ /* 0x002fea000383ffff */
[----:B------:R-:W-:Y:S05]  /*fdd0*/  BRA `(.L_x_316) ;  /* 0xffffff1800087947 */ /* 0x000fea000383ffff */
.L_x_19:
[----:B-1----:R-:W-:-:S04]  /*fde0*/  IMAD.U32 R3, RZ, RZ, UR4 ;  /* 0x00000004ff037e24 */ /* 0x002fc8000f8e00ff */
[----:B------:R1:W2:Y:S03]  /*fdf0*/  SYNCS.PHASECHK.TRANS64.TRYWAIT P0, [R3+URZ], R0 ;  /* 0x00000000030075a7 */ /* 0x0002a6000800017f */
[----:B--2---:R-:W-:Y:S05]  /*fe00*/  @!P0 NANOSLEEP.SYNCS 0x989680 ;  /* 0x009896800000895d */ /* 0x004fea0003900000 */
[----:B------:R-:W2:Y:S02]  /*fe10*/  @!P0 SYNCS.PHASECHK.TRANS64 P0, [R3+URZ], R0 ;  /* 0x00000000030085a7 */ /* 0x000ea4000800007f */
[----:B--2---:R-:W-:Y:S05]  /*fe20*/  @!P0 BRA `(.L_x_19) ;  /* 0xfffffffc00ec8947 */ /* 0x004fea000383ffff */
[----:B------:R-:W-:Y:S05]  /*fe30*/  BRA `(.L_x_18) ;  /* 0xffffff2000747947 */ /* 0x000fea000383ffff */
.L_x_25:
[----:B-----5:R1:W-:Y:S02]  /*fe40*/  STL [R1+0x9c], R0 ;  /* 0x00009c0001007387 */ /* 0x0203e40000100800 */
[----:B-1----:R-:W-:-:S04]  /*fe50*/  IMAD.U32 R0, RZ, RZ, UR8 ;  /* 0x00000008ff007e24 */ /* 0x002fc8000f8e00ff */
[----:B------:R1:W3:Y:S03]  /*fe60*/  SYNCS.PHASECHK.TRANS64.TRYWAIT P0, [R0+URZ], R229 ;  /* 0x000000e5000075a7 */ /* 0x0002e6000800017f */
[----:B---3--:R-:W-:Y:S05]  /*fe70*/  @!P0 NANOSLEEP.SYNCS 0x989680 ;  /* 0x009896800000895d */ /* 0x008fea0003900000 */
[----:B------:R1:W3:Y:S02]  /*fe80*/  @!P0 SYNCS.PHASECHK.TRANS64 P0, [R0+URZ], R229 ;  /* 0x000000e5000085a7 */ /* 0x0002e4000800007f */
[----:B-1----:R1:W5:Y:S02]  /*fe90*/  LDL.LU R0, [R1+0x9c] ;  /* 0x00009c0001007983 */ /* 0x0023640000300800 */
[----:B-1-3--:R-:W-:Y:S05]  /*fea0*/  @!P0 BRA `(.L_x_25) ;  /* 0xfffffffc00e48947 */ /* 0x00afea000383ffff */
[----:B------:R-:W-:Y:S05]  /*feb0*/  BRA `(.L_x_24) ;  /* 0xffffff3000c87947 */ /* 0x000fea000383ffff */
.L_x_33:
[----:B---3--:R-:W-:-:S04]  /*fec0*/  IMAD.U32 R25, RZ, RZ, UR17 ;  /* 0x00000011ff197e24 */ /* 0x008fc8000f8e00ff */
[----:B------:R3:W4:Y:S03]  /*fed0*/  SYNCS.PHASECHK.TRANS64.TRYWAIT P0, [R25+URZ+0x8], R24 ;  /* 0x00000818190075a7 */ /* 0x000726000800017f */
[----:B----4-:R-:W-:Y:S05]  /*fee0*/  @!P0 NANOSLEEP.SYNCS 0x989680 ;  /* 0x009896800000895d */ /* 0x010fea0003900000 */
[----:B------:R-:W4:Y:S02]  /*fef0*/  @!P0 SYNCS.PHASECHK.TRANS64 P0, [R25+URZ+0x8], R24 ;  /* 0x00000818190085a7 */ /* 0x000f24000800007f */
[----:B----4-:R-:W-:Y:S05]  /*ff00*/  @!P0 BRA `(.L_x_33) ;  /* 0xfffffffc00ec8947 */ /* 0x010fea000383ffff */
[----:B------:R-:W-:Y:S05]  /*ff10*/  BRA `(.L_x_317) ;  /* 0xffffff54008c7947 */ /* 0x000fea000383ffff */
.L_x_298:
[----:B------:R-:W-:Y:S01]  /*ff20*/  BSSY B1, `(.L_x_318) ;  /* 0x0000006000017945 */ /* 0x000fe20003800000 */
[----:B------:R-:W-:-:S07]  /*ff30*/  IMAD.MOV.U32 R2, RZ, RZ, -0x1 ;  /* 0xffffffffff027424 */ /* 0x000fce00078e00ff */
[----:B------:R-:W-:Y:S05]  /*ff40*/  WARPSYNC.COLLECTIVE R2, `(.L_x_319) ;  /* 0x00000000020c7348 */ /* 0x000fea0003c00000 */
[----:B------:R-:W-:Y:S02]  /*ff50*/  ELECT P1, UR62, PT ;  /* 0x00000000003e782f */ /* 0x000fe40003820000 */
[----:B------:R-:W-:Y:S01]  /*ff60*/  MOV R2, UR62 ;  /* 0x0000003e00027c02 */ /* 0x000fe20008000f00 */
[----:B------:R-:W-:Y:S10]  /*ff70*/  ENDCOLLECTIVE ;  /* 0x000000000000791b */ /* 0x000ff40003800000 */
.L_x_319:
[----:B------:R-:W-:Y:S05]  /*ff80*/  BSYNC B1 ;  /* 0x0000000000017941 */ /* 0x000fea0003800000 */
.L_x_318:
[----:B------:R-:W-:Y:S05]  /*ff90*/  BRA `(.L_x_320) ;  /* 0xfffffff000007947 */ /* 0x000fea000383ffff */
.L_x_301:
[----:B-1----:R1:W2:Y:S02]  /*ffa0*/  SYNCS.PHASECHK.TRANS64.TRYWAIT P1, [R11+URZ+0x10], R4 ;  /* 0x000010040b0075a7 */ /* 0x0022a4000802017f */
[----:B--2---:R-:W-:Y:S05]  /*ffb0*/  @!P1 NANOSLEEP.SYNCS 0x989680 ;  /* 0x009896800000995d */ /* 0x004fea0003900000 */
[----:B------:R-:W2:Y:S02]  /*ffc0*/  @!P1 SYNCS.PHASECHK.TRANS64 P1, [R11+URZ+0x10], R4 ;  /* 0x000010040b0095a7 */ /* 0x000ea4000802007f */
[----:B--2---:R-:W-:Y:S05]  /*ffd0*/  @!P1 BRA `(.L_x_301) ;  /* 0xfffffffc00f09947 */ /* 0x004fea000383ffff */
[----:B------:R-:W-:Y:S05]  /*ffe0*/  BRA `(.L_x_321) ;  /* 0xfffffff0003c7947 */ /* 0x000fea000383ffff */
.L_x_310:
[----:B------:R-:W-:Y:S01]  /*fff0*/  BSSY B0, `(.L_x_322) ;  /* 0x0000006000007945 */ /* 0x000fe20003800000 */
[----:B------:R-:W-:-:S07]  /*10000*/  IMAD.MOV.U32 R2, RZ, RZ, -0x1 ;  /* 0xffffffffff027424 */ /* 0x000fce00078e00ff */
[----:B01----:R-:W-:Y:S05]  /*10010*/  WARPSYNC.COLLECTIVE R2, `(.L_x_323) ;  /* 0x00000000020c7348 */ /* 0x003fea0003c00000 */
[----:B------:R-:W-:Y:S02]  /*10020*/  ELECT P1, UR62, PT ;  /* 0x00000000003e782f */ /* 0x000fe40003820000 */
[----:B------:R-:W-:Y:S01]  /*10030*/  MOV R2, UR62 ;  /* 0x0000003e00027c02 */ /* 0x000fe20008000f00 */
[----:B01----:R-:W-:Y:S10]  /*10040*/  ENDCOLLECTIVE ;  /* 0x000000000000791b */ /* 0x003ff40003800000 */
.L_x_323:
[----:B------:R-:W-:Y:S05]  /*10050*/  BSYNC B0 ;  /* 0x0000000000007941 */ /* 0x000fea0003800000 */
.L_x_322:
[----:B------:R-:W-:Y:S01]  /*10060*/  PLOP3.LUT P0, PT, P1, PT, PT, 0x80, 0x0 ;  /* 0x000000000000781c */ /* 0x000fe20000f0f070 */
[----:B------:R-:W-:-:S12]  /*10070*/  BRA `(.L_x_324) ;  /* 0xfffffff800d07947 */ /* 0x000fd8000383ffff */
.L_x_314:
[----:B0-----:R0:W1:Y:S02]  /*10080*/  SYNCS.PHASECHK.TRANS64.TRYWAIT P0, [R7+URZ], R2 ;  /* 0x00000002070075a7 */ /* 0x001064000800017f */
[----:B-1----:R-:W-:Y:S05]  /*10090*/  @!P0 NANOSLEEP.SYNCS 0x989680 ;  /* 0x009896800000895d */ /* 0x002fea0003900000 */
[----:B------:R-:W1:Y:S02]  /*100a0*/  @!P0 SYNCS.PHASECHK.TRANS64 P0, [R7+URZ], R2 ;  /* 0x00000002070085a7 */ /* 0x000e64000800007f */
[----:B-1----:R-:W-:Y:S05]  /*100b0*/  @!P0 BRA `(.L_x_314) ;  /* 0xfffffffc00f08947 */ /* 0x002fea000383ffff */
[----:B------:R-:W-:Y:S05]  /*100c0*/  BRA `(.L_x_325) ;  /* 0xfffffffc000c7947 */ /* 0x000fea000383ffff */
.L_x_326:
[----:B------:R-:W-:-:S00]  /*100d0*/  BRA `(.L_x_326) ;  /* 0xfffffffc00fc7947 */ /* 0x000fc0000383ffff */
[----:B------:R-:W-:-:S00]  /*100e0*/  NOP ;  /* 0x0000000000007918 */ /* 0x000fc00000000000 */
        /* <DEDUP_REMOVED lines=9> */
.L_x_327:


//--------------------- .nv.shared._ZN7cutlass13device_kernelINS_4gemm6kernel13GemmUniversalIN4cute5tupleIJiiiiEEENS1_10collective13CollectiveMmaINS1_37MainloopSm90TmaGmmaWarpSpecializedFP8ILi2ENS5_IJNS4_1CILi1EEESB_SB_EEENS1_32KernelTmaWarpSpecializedPingpongEEENS5_IJNSA_ILi64EEENSA_ILi256EEENSA_ILi32EEEEEENS_12float_e4m3_tENS5_IJlSB_lEEESJ_SK_NS4_8TiledMMAINS4_8MMA_AtomIJNS4_4SM904GMMA31MMA_64x256x32_F32E4M3E4M3_SS_TNILNSO_7ScaleInE1ELSQ_1EEEEEENS4_6LayoutISC_NS5_IJNSA_ILi0EEESU_SU_EEEEENS5_IJNS4_10UnderscoreESX_SX_EEEEENS4_13SM90_TMA_LOADENS4_14ComposedLayoutINS4_7SwizzleILi1ELi4ELi3EEENS4_18smem_ptr_flag_bitsILi8EEENST_INS5_IJNSA_ILi8EEESH_EEENS5_IJSH_SB_EEEEEEEvNS4_8identityES10_S1A_vS1B_EENS_8epilogue10collective6detail29Sm90TmaWarpSpecializedAdapterINS1E_15DefaultEpilogueISJ_SK_SK_NS1D_6thread17LinearCombinationISJ_Li1EffLNS1I_9ScaleType4KindE0ELNS_15FloatRoundStyleE2ESJ_EENS1_15EpilogueDefaultEEEEEvvEEEEvNT_6ParamsE --------------------------
	.section	.nv.shared._ZN7cutlass13device_kernelINS_4gemm6kernel13GemmUniversalIN4cute5tupleIJiiiiEEENS1_10collective13CollectiveMmaINS1_37MainloopSm90TmaGmmaWarpSpecializedFP8ILi2ENS5_IJNS4_1CILi1EEESB_SB_EEENS1_32KernelTmaWarpSpecializedPingpongEEENS5_IJNSA_ILi64EEENSA_ILi256EEENSA_ILi32EEEEEENS_12float_e4m3_tENS5_IJlSB_lEEESJ_SK_NS4_8TiledMMAINS4_8MMA_AtomIJNS4_4SM904GMMA31MMA_64x256x32_F32E4M3E4M3_SS_TNILNSO_7ScaleInE1ELSQ_1EEEEEENS4_6LayoutISC_NS5_IJNSA_ILi0EEESU_SU_EEEEENS5_IJNS4_10UnderscoreESX_SX_EEEEENS4_13SM90_TMA_LOADENS4_14ComposedLayoutINS4_7SwizzleILi1ELi4ELi3EEENS4_18smem_ptr_flag_bitsILi8EEENST_INS5_IJNSA_ILi8EEESH_EEENS5_IJSH_SB_EEEEEEEvNS4_8identityES10_S1A_vS1B_EENS_8epilogue10collective6detail29Sm90TmaWarpSpecializedAdapterINS1E_15DefaultEpilogueISJ_SK_SK_NS1D_6thread17LinearCombinationISJ_Li1EffLNS1I_9ScaleType4KindE0ELNS_15FloatRoundStyleE2ESJ_EENS1_15EpilogueDefaultEEEEEvvEEEEvNT_6ParamsE,"aw",@nobits
	.sectionflags	@""
	.align	16
	.zero		1024


//--------------------- .nv.shared.reserved.0     --------------------------
	.section	.nv.shared.reserved.0,"aw",@nobits
	.weak		__nv_reservedSMEM_offset_0_alias
	.size		__nv_reservedSMEM_offset_0_alias, 0, 0
	.other		__nv_reservedSMEM_offset_0_alias,@"STO_CUDA_RESERVED_SHARED STV_DEFAULT"
__nv_reservedSMEM_offset_0_alias:
	.zero		0


//--------------------- .nv.global                --------------------------
	.section	.nv.global,"aw",@nobits
.nv.global:
	.type		_ZN40_INTERNAL_79cdf61f_4_k_cu_c0e8dc92_297814cute1_E,@object
	.size		_ZN40_INTERNAL_79cdf61f_4_k_cu_c0e8dc92_297814cute1_E,(_ZN40_INTERNAL_79cdf61f_4_k_cu_c0e8dc92_297814cuda3std3__45__cpo6cbeginE - _ZN40_INTERNAL_79cdf61f_4_k_cu_c0e8dc92_297814cute1_E)
_ZN40_INTERNAL_79cdf61f_4_k_cu_c0e8dc92_297814cute1_E:
	.zero		1
	.type		_ZN40_INTERNAL_79cdf61f_4_k_cu_c0e8dc92_297814cuda3std3__45__cpo6cbeginE,@object
	.size		_ZN40_INTERNAL_79cdf61f_4_k_cu_c0e8dc92_297814cuda3std3__45__cpo6cbeginE,(_ZN40_INTERNAL_79cdf61f_4_k_cu_c0e8dc92_297814cuda3std3__48in_placeE - _ZN40_INTERNAL_79cdf61f_4_k_cu_c0e8dc92_297814cuda3std3__45__cpo6cbeginE)
_ZN40_INTERNAL_79cdf61f_4_k_cu_c0e8dc92_297814cuda3std3__45__cpo6cbeginE:
	.zero		1
	.type		_ZN40_INTERNAL_79cdf61f_4_k_cu_c0e8dc92_297814cuda3std3__48in_placeE,@object
	.size		_ZN40_INTERNAL_79cdf61f_4_k_cu_c0e8dc92_297814cuda3std3__48in_placeE,(_ZN40_INTERNAL_79cdf61f_4_k_cu_c0e8dc92_297814cuda3std6ranges3__45__cpo9iter_moveE - _ZN40_INTERNAL_79cdf61f_4_k_cu_c0e8dc92_297814cuda3std3__48in_placeE)
_ZN40_INTERNAL_79cdf61f_4_k_cu_c0e8dc92_297814cuda3std3__48in_placeE:
	.zero		1
	.type		_ZN40_INTERNAL_79cdf61f_4_k_cu_c0e8dc92_297814cuda3std6ranges3__45__cpo9iter_moveE,@object
	.size		_ZN40_INTERNAL_79cdf61f_4_k_cu_c0e8dc92_297814cuda3std6ranges3__45__cpo9iter_moveE,(_ZN40_INTERNAL_79cdf61f_4_k_cu_c0e8dc92_297814cuda3std3__45__cpo5beginE - _ZN40_INTERNAL_79cdf61f_4_k_cu_c0e8dc92_297814cuda3std6ranges3__45__cpo9iter_moveE)
_ZN40_INTERNAL_79cdf61f_4_k_cu_c0e8dc92_297814cuda3std6ranges3__45__cpo9iter_moveE:
	.zero		1
	.type		_ZN40_INTERNAL_79cdf61f_4_k_cu_c0e8dc92_297814cuda3std3__45__cpo5beginE,@object
	.size		_ZN40_INTERNAL_79cdf61f_4_k_cu_c0e8dc92_297814cuda3std3__45__cpo5beginE,(_ZN40_INTERNAL_79cdf61f_4_k_cu_c0e8dc92_297814cuda3std3__442_GLOBAL__N__79cdf61f_4_k_cu_c0e8dc92_297816ignoreE - _ZN40_INTERNAL_79cdf61f_4_k_cu_c0e8dc92_297814cuda3std3__45__cpo5beginE)
_ZN40_INTERNAL_79cdf61f_4_k_cu_c0e8dc92_297814cuda3std3__45__cpo5beginE:
	.zero		1
	.type		_ZN40_INTERNAL_79cdf61f_4_k_cu_c0e8dc92_297814cuda3std3__442_GLOBAL__N__79cdf61f_4_k_cu_c0e8dc92_297816ignoreE,@object
	.size		_ZN40_INTERNAL_79cdf61f_4_k_cu_c0e8dc92_297814cuda3std3__442_GLOBAL__N__79cdf61f_4_k_cu_c0e8dc92_297816ignoreE,(_ZN40_INTERNAL_79cdf61f_4_k_cu_c0e8dc92_297814cute7productE - _ZN40_INTERNAL_79cdf61f_4_k_cu_c0e8dc92_297814cuda3std3__442_GLOBAL__N__79cdf61f_4_k_cu_c0e8dc92_297816ignoreE)
_ZN40_INTERNAL_79cdf61f_4_k_cu_c0e8dc92_297814cuda3std3__442_GLOBAL__N__79cdf61f_4_k_cu_c0e8dc92_297816ignoreE:
	.zero		1
	.type		_ZN40_INTERNAL_79cdf61f_4_k_cu_c0e8dc92_297814cute7productE,@object
	.size		_ZN40_INTERNAL_79cdf61f_4_k_cu_c0e8dc92_297814cute7productE,(_ZN40_INTERNAL_79cdf61f_4_k_cu_c0e8dc92_297814cuda3std3__45__cpo3endE - _ZN40_INTERNAL_79cdf61f_4_k_cu_c0e8dc92_297814cute7productE)
_ZN40_INTERNAL_79cdf61f_4_k_cu_c0e8dc92_297814cute7productE:
	.zero		1
	.type		_ZN40_INTERNAL_79cdf61f_4_k_cu_c0e8dc92_297814cuda3std3__45__cpo3endE,@object
	.size		_ZN40_INTERNAL_79cdf61f_4_k_cu_c0e8dc92_297814cuda3std3__45__cpo3endE,(_ZN40_INTERNAL_79cdf61f_4_k_cu_c0e8dc92_297814cuda3std3__419piecewise_constructE - _ZN40_INTERNAL_79cdf61f_4_k_cu_c0e8dc92_297814cuda3std3__45__cpo3endE)
_ZN40_INTERNAL_79cdf61f_4_k_cu_c0e8dc92_297814cuda3std3__45__cpo3endE:
	.zero		1
	.type		_ZN40_INTERNAL_79cdf61f_4_k_cu_c0e8dc92_297814cuda3std3__419piecewise_constructE,@object
	.size		_ZN40_INTERNAL_79cdf61f_4_k_cu_c0e8dc92_297814cuda3std3__419piecewise_constructE,(_ZN40_INTERNAL_79cdf61f_4_k_cu_c0e8dc92_297814cuda3std3__45__cpo4cendE - _ZN40_INTERNAL_79cdf61f_4_k_cu_c0e8dc92_297814cuda3std3__419piecewise_constructE)
_ZN40_INTERNAL_79cdf61f_4_k_cu_c0e8dc92_297814cuda3std3__419piecewise_constructE:
	.zero		1
	.type		_ZN40_INTERNAL_79cdf61f_4_k_cu_c0e8dc92_297814cuda3std3__45__cpo4cendE,@object
	.size		_ZN40_INTERNAL_79cdf61f_4_k_cu_c0e8dc92_297814cuda3std3__45__cpo4cendE,(_ZN40_INTERNAL_79cdf61f_4_k_cu_c0e8dc92_297814cuda3std6ranges3__45__cpo4swapE - _ZN40_INTERNAL_79cdf61f_4_k_cu_c0e8dc92_297814cuda3std3__45__cpo4cendE)
_ZN40_INTERNAL_79cdf61f_4_k_cu_c0e8dc92_297814cuda3std3__45__cpo4cendE:
	.zero		1
	.type		_ZN40_INTERNAL_79cdf61f_4_k_cu_c0e8dc92_297814cuda3std6ranges3__45__cpo4swapE,@object
	.size		_ZN40_INTERNAL_79cdf61f_4_k_cu_c0e8dc92_297814cuda3std6ranges3__45__cpo4swapE,(.L_7 - _ZN40_INTERNAL_79cdf61f_4_k_cu_c0e8dc92_297814cuda3std6ranges3__45__cpo4swapE)
_ZN40_INTERNAL_79cdf61f_4_k_cu_c0e8dc92_297814cuda3std6ranges3__45__cpo4swapE:
	.zero		1
.L_7:


//--------------------- .nv.constant0._ZN7cutlass13device_kernelINS_4gemm6kernel13GemmUniversalIN4cute5tupleIJiiiiEEENS1_10collective13CollectiveMmaINS1_37MainloopSm90TmaGmmaWarpSpecializedFP8ILi2ENS5_IJNS4_1CILi1EEESB_SB_EEENS1_32KernelTmaWarpSpecializedPingpongEEENS5_IJNSA_ILi64EEENSA_ILi256EEENSA_ILi32EEEEEENS_12float_e4m3_tENS5_IJlSB_lEEESJ_SK_NS4_8TiledMMAINS4_8MMA_AtomIJNS4_4SM904GMMA31MMA_64x256x32_F32E4M3E4M3_SS_TNILNSO_7ScaleInE1ELSQ_1EEEEEENS4_6LayoutISC_NS5_IJNSA_ILi0EEESU_SU_EEEEENS5_IJNS4_10UnderscoreESX_SX_EEEEENS4_13SM90_TMA_LOADENS4_14ComposedLayoutINS4_7SwizzleILi1ELi4ELi3EEENS4_18smem_ptr_flag_bitsILi8EEENST_INS5_IJNSA_ILi8EEESH_EEENS5_IJSH_SB_EEEEEEEvNS4_8identityES10_S1A_vS1B_EENS_8epilogue10collective6detail29Sm90TmaWarpSpecializedAdapterINS1E_15DefaultEpilogueISJ_SK_SK_NS1D_6thread17LinearCombinationISJ_Li1EffLNS1I_9ScaleType4KindE0ELNS_15FloatRoundStyleE2ESJ_EENS1_15EpilogueDefaultEEEEEvvEEEEvNT_6ParamsE --------------------------
	.section	.nv.constant0._ZN7cutlass13device_kernelINS_4gemm6kernel13GemmUniversalIN4cute5tupleIJiiiiEEENS1_10collective13CollectiveMmaINS1_37MainloopSm90TmaGmmaWarpSpecializedFP8ILi2ENS5_IJNS4_1CILi1EEESB_SB_EEENS1_32KernelTmaWarpSpecializedPingpongEEENS5_IJNSA_ILi64EEENSA_ILi256EEENSA_ILi32EEEEEENS_12float_e4m3_tENS5_IJlSB_lEEESJ_SK_NS4_8TiledMMAINS4_8MMA_AtomIJNS4_4SM904GMMA31MMA_64x256x32_F32E4M3E4M3_SS_TNILNSO_7ScaleInE1ELSQ_1EEEEEENS4_6LayoutISC_NS5_IJNSA_ILi0EEESU_SU_EEEEENS5_IJNS4_10UnderscoreESX_SX_EEEEENS4_13SM90_TMA_LOADENS4_14ComposedLayoutINS4_7SwizzleILi1ELi4ELi3EEENS4_18smem_ptr_flag_bitsILi8EEENST_INS5_IJNSA_ILi8EEESH_EEENS5_IJSH_SB_EEEEEEEvNS4_8identityES10_S1A_vS1B_EENS_8epilogue10collective6detail29Sm90TmaWarpSpecializedAdapterINS1E_15DefaultEpilogueISJ_SK_SK_NS1D_6thread17LinearCombinationISJ_Li1EffLNS1I_9ScaleType4KindE0ELNS_15FloatRoundStyleE2ESJ_EENS1_15EpilogueDefaultEEEEEvvEEEEvNT_6ParamsE,"a",@progbits
	.sectionflags	@""
	.align	4
.nv.constant0._ZN7cutlass13device_kernelINS_4gemm6kernel13GemmUniversalIN4cute5tupleIJiiiiEEENS1_10collective13CollectiveMmaINS1_37MainloopSm90TmaGmmaWarpSpecializedFP8ILi2ENS5_IJNS4_1CILi1EEESB_SB_EEENS1_32KernelTmaWarpSpecializedPingpongEEENS5_IJNSA_ILi64EEENSA_ILi256EEENSA_ILi32EEEEEENS_12float_e4m3_tENS5_IJlSB_lEEESJ_SK_NS4_8TiledMMAINS4_8MMA_AtomIJNS4_4SM904GMMA31MMA_64x256x32_F32E4M3E4M3_SS_TNILNSO_7ScaleInE1ELSQ_1EEEEEENS4_6LayoutISC_NS5_IJNSA_ILi0EEESU_SU_EEEEENS5_IJNS4_10UnderscoreESX_SX_EEEEENS4_13SM90_TMA_LOADENS4_14ComposedLayoutINS4_7SwizzleILi1ELi4ELi3EEENS4_18smem_ptr_flag_bitsILi8EEENST_INS5_IJNSA_ILi8EEESH_EEENS5_IJSH_SB_EEEEEEEvNS4_8identityES10_S1A_vS1B_EENS_8epilogue10collective6detail29Sm90TmaWarpSpecializedAdapterINS1E_15DefaultEpilogueISJ_SK_SK_NS1D_6thread17LinearCombinationISJ_Li1EffLNS1I_9ScaleType4KindE0ELNS_15FloatRoundStyleE2ESJ_EENS1_15EpilogueDefaultEEEEEvvEEEEvNT_6ParamsE:
	.zero		1664


//--------------------- SYMBOLS --------------------------

	.type		.nv.reservedSmem.offset0,@object
	.size		.nv.reservedSmem.offset0,0x4
